//
// Generated by NVIDIA NVVM Compiler
//
// Compiler Build ID: CL-36424714
// Cuda compilation tools, release 13.0, V13.0.88
// Based on NVVM 20.0.0
//

.version 9.0
.target sm_100
.address_size 64

	// .globl	_Z17addBiasUnitKernelPfi
// _ZZ23transposeMatrixKernelV2PfiiS_E9s_blkData has been demoted

.visible .entry _Z17addBiasUnitKernelPfi(
	.param .u64 .ptr .align 1 _Z17addBiasUnitKernelPfi_param_0,
	.param .u32 _Z17addBiasUnitKernelPfi_param_1
)
{
	.reg .pred 	%p<2>;
	.reg .b32 	%r<7>;
	.reg .b64 	%rd<5>;

	ld.param.u64 	%rd1, [_Z17addBiasUnitKernelPfi_param_0];
	ld.param.u32 	%r2, [_Z17addBiasUnitKernelPfi_param_1];
	mov.u32 	%r3, %ctaid.x;
	mov.u32 	%r4, %ntid.x;
	mov.u32 	%r5, %tid.x;
	mad.lo.s32 	%r1, %r3, %r4, %r5;
	setp.ge.s32 	%p1, %r1, %r2;
	@%p1 bra 	$L__BB0_2;
	cvta.to.global.u64 	%rd2, %rd1;
	mul.wide.s32 	%rd3, %r1, 4;
	add.s64 	%rd4, %rd2, %rd3;
	mov.b32 	%r6, 1065353216;
	st.global.u32 	[%rd4], %r6;
$L__BB0_2:
	ret;

}
	// .globl	_Z15applyReluKernelPfii
.visible .entry _Z15applyReluKernelPfii(
	.param .u64 .ptr .align 1 _Z15applyReluKernelPfii_param_0,
	.param .u32 _Z15applyReluKernelPfii_param_1,
	.param .u32 _Z15applyReluKernelPfii_param_2
)
{
	.reg .pred 	%p<4>;
	.reg .b32 	%r<12>;
	.reg .b32 	%f<3>;
	.reg .b64 	%rd<5>;

	ld.param.u64 	%rd1, [_Z15applyReluKernelPfii_param_0];
	ld.param.u32 	%r4, [_Z15applyReluKernelPfii_param_1];
	ld.param.u32 	%r3, [_Z15applyReluKernelPfii_param_2];
	mov.u32 	%r5, %ctaid.y;
	mov.u32 	%r6, %ntid.y;
	mov.u32 	%r7, %tid.y;
	mad.lo.s32 	%r1, %r5, %r6, %r7;
	mov.u32 	%r8, %ctaid.x;
	mov.u32 	%r9, %ntid.x;
	mov.u32 	%r10, %tid.x;
	mad.lo.s32 	%r2, %r8, %r9, %r10;
	setp.ge.s32 	%p1, %r1, %r4;
	setp.ge.s32 	%p2, %r2, %r3;
	or.pred  	%p3, %p1, %p2;
	@%p3 bra 	$L__BB1_2;
	cvta.to.global.u64 	%rd2, %rd1;
	mad.lo.s32 	%r11, %r3, %r1, %r2;
	mul.wide.s32 	%rd3, %r11, 4;
	add.s64 	%rd4, %rd2, %rd3;
	ld.global.f32 	%f1, [%rd4];
	max.f32 	%f2, %f1, 0f00000000;
	st.global.f32 	[%rd4], %f2;
$L__BB1_2:
	ret;

}
	// .globl	_Z18reluBackwardKernelPfS_S_ii
.visible .entry _Z18reluBackwardKernelPfS_S_ii(
	.param .u64 .ptr .align 1 _Z18reluBackwardKernelPfS_S_ii_param_0,
	.param .u64 .ptr .align 1 _Z18reluBackwardKernelPfS_S_ii_param_1,
	.param .u64 .ptr .align 1 _Z18reluBackwardKernelPfS_S_ii_param_2,
	.param .u32 _Z18reluBackwardKernelPfS_S_ii_param_3,
	.param .u32 _Z18reluBackwardKernelPfS_S_ii_param_4
)
{
	.reg .pred 	%p<5>;
	.reg .b32 	%r<12>;
	.reg .b32 	%f<6>;
	.reg .b64 	%rd<13>;

	ld.param.u64 	%rd1, [_Z18reluBackwardKernelPfS_S_ii_param_0];
	ld.param.u64 	%rd2, [_Z18reluBackwardKernelPfS_S_ii_param_1];
	ld.param.u64 	%rd3, [_Z18reluBackwardKernelPfS_S_ii_param_2];
	ld.param.u32 	%r5, [_Z18reluBackwardKernelPfS_S_ii_param_3];
	ld.param.u32 	%r4, [_Z18reluBackwardKernelPfS_S_ii_param_4];
	mov.u32 	%r6, %ctaid.y;
	mov.u32 	%r7, %ntid.y;
	mov.u32 	%r8, %tid.y;
	mad.lo.s32 	%r1, %r6, %r7, %r8;
	mov.u32 	%r9, %ctaid.x;
	mov.u32 	%r10, %ntid.x;
	mov.u32 	%r11, %tid.x;
	mad.lo.s32 	%r2, %r9, %r10, %r11;
	setp.ge.s32 	%p1, %r1, %r5;
	setp.ge.s32 	%p2, %r2, %r4;
	or.pred  	%p3, %p1, %p2;
	@%p3 bra 	$L__BB2_4;
	cvta.to.global.u64 	%rd4, %rd1;
	mad.lo.s32 	%r3, %r4, %r1, %r2;
	mul.wide.s32 	%rd5, %r3, 4;
	add.s64 	%rd6, %rd4, %rd5;
	ld.global.f32 	%f4, [%rd6];
	setp.leu.f32 	%p4, %f4, 0f00000000;
	mov.f32 	%f5, 0f00000000;
	@%p4 bra 	$L__BB2_3;
	cvta.to.global.u64 	%rd7, %rd2;
	add.s64 	%rd9, %rd7, %rd5;
	ld.global.f32 	%f5, [%rd9];
$L__BB2_3:
	cvta.to.global.u64 	%rd10, %rd3;
	add.s64 	%rd12, %rd10, %rd5;
	st.global.f32 	[%rd12], %f5;
$L__BB2_4:
	ret;

}
	// .globl	_Z18applySoftmaxKernelPfii
.visible .entry _Z18applySoftmaxKernelPfii(
	.param .u64 .ptr .align 1 _Z18applySoftmaxKernelPfii_param_0,
	.param .u32 _Z18applySoftmaxKernelPfii_param_1,
	.param .u32 _Z18applySoftmaxKernelPfii_param_2
)
{
	.reg .pred 	%p<29>;
	.reg .b32 	%r<123>;
	.reg .b32 	%f<366>;
	.reg .b64 	%rd<97>;

	ld.param.u64 	%rd2, [_Z18applySoftmaxKernelPfii_param_0];
	ld.param.u32 	%r58, [_Z18applySoftmaxKernelPfii_param_1];
	ld.param.u32 	%r59, [_Z18applySoftmaxKernelPfii_param_2];
	cvta.to.global.u64 	%rd1, %rd2;
	mov.u32 	%r60, %ctaid.x;
	mov.u32 	%r61, %ntid.x;
	mov.u32 	%r62, %tid.x;
	mad.lo.s32 	%r1, %r60, %r61, %r62;
	setp.ge.s32 	%p1, %r1, %r59;
	@%p1 bra 	$L__BB3_39;
	setp.lt.s32 	%p2, %r58, 1;
	mov.f32 	%f356, 0fFF7FFFFF;
	@%p2 bra 	$L__BB3_14;
	and.b32  	%r2, %r58, 15;
	setp.lt.u32 	%p3, %r58, 16;
	mov.f32 	%f356, 0fFF7FFFFF;
	mov.b32 	%r104, 0;
	@%p3 bra 	$L__BB3_5;
	and.b32  	%r104, %r58, 2147483632;
	neg.s32 	%r110, %r104;
	shl.b32 	%r5, %r59, 4;
	mov.f32 	%f356, 0fFF7FFFFF;
	mul.wide.s32 	%rd5, %r59, 4;
	mov.u32 	%r109, %r1;
$L__BB3_4:
	.pragma "nounroll";
	mul.wide.s32 	%rd3, %r109, 4;
	add.s64 	%rd4, %rd1, %rd3;
	ld.global.f32 	%f30, [%rd4];
	max.f32 	%f31, %f356, %f30;
	add.s64 	%rd6, %rd4, %rd5;
	ld.global.f32 	%f32, [%rd6];
	max.f32 	%f33, %f31, %f32;
	add.s64 	%rd7, %rd6, %rd5;
	ld.global.f32 	%f34, [%rd7];
	max.f32 	%f35, %f33, %f34;
	add.s64 	%rd8, %rd7, %rd5;
	ld.global.f32 	%f36, [%rd8];
	max.f32 	%f37, %f35, %f36;
	add.s64 	%rd9, %rd8, %rd5;
	ld.global.f32 	%f38, [%rd9];
	max.f32 	%f39, %f37, %f38;
	add.s64 	%rd10, %rd9, %rd5;
	ld.global.f32 	%f40, [%rd10];
	max.f32 	%f41, %f39, %f40;
	add.s64 	%rd11, %rd10, %rd5;
	ld.global.f32 	%f42, [%rd11];
	max.f32 	%f43, %f41, %f42;
	add.s64 	%rd12, %rd11, %rd5;
	ld.global.f32 	%f44, [%rd12];
	max.f32 	%f45, %f43, %f44;
	add.s64 	%rd13, %rd12, %rd5;
	ld.global.f32 	%f46, [%rd13];
	max.f32 	%f47, %f45, %f46;
	add.s64 	%rd14, %rd13, %rd5;
	ld.global.f32 	%f48, [%rd14];
	max.f32 	%f49, %f47, %f48;
	add.s64 	%rd15, %rd14, %rd5;
	ld.global.f32 	%f50, [%rd15];
	max.f32 	%f51, %f49, %f50;
	add.s64 	%rd16, %rd15, %rd5;
	ld.global.f32 	%f52, [%rd16];
	max.f32 	%f53, %f51, %f52;
	add.s64 	%rd17, %rd16, %rd5;
	ld.global.f32 	%f54, [%rd17];
	max.f32 	%f55, %f53, %f54;
	add.s64 	%rd18, %rd17, %rd5;
	ld.global.f32 	%f56, [%rd18];
	max.f32 	%f57, %f55, %f56;
	add.s64 	%rd19, %rd18, %rd5;
	ld.global.f32 	%f58, [%rd19];
	max.f32 	%f59, %f57, %f58;
	add.s64 	%rd20, %rd19, %rd5;
	ld.global.f32 	%f60, [%rd20];
	max.f32 	%f356, %f59, %f60;
	add.s32 	%r110, %r110, 16;
	add.s32 	%r109, %r109, %r5;
	setp.eq.s32 	%p4, %r110, 0;
	@%p4 bra 	$L__BB3_5;
	bra.uni 	$L__BB3_4;
$L__BB3_5:
	setp.eq.s32 	%p5, %r2, 0;
	@%p5 bra 	$L__BB3_14;
	and.b32  	%r7, %r58, 7;
	setp.lt.u32 	%p6, %r2, 8;
	@%p6 bra 	$L__BB3_8;
	mad.lo.s32 	%r64, %r104, %r59, %r1;
	mul.wide.s32 	%rd21, %r64, 4;
	add.s64 	%rd22, %rd1, %rd21;
	ld.global.f32 	%f62, [%rd22];
	max.f32 	%f63, %f356, %f62;
	mul.wide.s32 	%rd23, %r59, 4;
	add.s64 	%rd24, %rd22, %rd23;
	ld.global.f32 	%f64, [%rd24];
	max.f32 	%f65, %f63, %f64;
	add.s64 	%rd25, %rd24, %rd23;
	ld.global.f32 	%f66, [%rd25];
	max.f32 	%f67, %f65, %f66;
	add.s64 	%rd26, %rd25, %rd23;
	ld.global.f32 	%f68, [%rd26];
	max.f32 	%f69, %f67, %f68;
	add.s64 	%rd27, %rd26, %rd23;
	ld.global.f32 	%f70, [%rd27];
	max.f32 	%f71, %f69, %f70;
	add.s64 	%rd28, %rd27, %rd23;
	ld.global.f32 	%f72, [%rd28];
	max.f32 	%f73, %f71, %f72;
	add.s64 	%rd29, %rd28, %rd23;
	ld.global.f32 	%f74, [%rd29];
	max.f32 	%f75, %f73, %f74;
	add.s64 	%rd30, %rd29, %rd23;
	ld.global.f32 	%f76, [%rd30];
	max.f32 	%f356, %f75, %f76;
	add.s32 	%r104, %r104, 8;
$L__BB3_8:
	setp.eq.s32 	%p7, %r7, 0;
	@%p7 bra 	$L__BB3_14;
	and.b32  	%r10, %r58, 3;
	setp.lt.u32 	%p8, %r7, 4;
	@%p8 bra 	$L__BB3_11;
	mad.lo.s32 	%r65, %r104, %r59, %r1;
	mul.wide.s32 	%rd31, %r65, 4;
	add.s64 	%rd32, %rd1, %rd31;
	ld.global.f32 	%f78, [%rd32];
	max.f32 	%f79, %f356, %f78;
	mul.wide.s32 	%rd33, %r59, 4;
	add.s64 	%rd34, %rd32, %rd33;
	ld.global.f32 	%f80, [%rd34];
	max.f32 	%f81, %f79, %f80;
	add.s64 	%rd35, %rd34, %rd33;
	ld.global.f32 	%f82, [%rd35];
	max.f32 	%f83, %f81, %f82;
	add.s64 	%rd36, %rd35, %rd33;
	ld.global.f32 	%f84, [%rd36];
	max.f32 	%f356, %f83, %f84;
	add.s32 	%r104, %r104, 4;
$L__BB3_11:
	setp.eq.s32 	%p9, %r10, 0;
	@%p9 bra 	$L__BB3_14;
	mad.lo.s32 	%r108, %r104, %r59, %r1;
	neg.s32 	%r107, %r10;
$L__BB3_13:
	.pragma "nounroll";
	mul.wide.s32 	%rd37, %r108, 4;
	add.s64 	%rd38, %rd1, %rd37;
	ld.global.f32 	%f85, [%rd38];
	max.f32 	%f356, %f356, %f85;
	add.s32 	%r108, %r108, %r59;
	add.s32 	%r107, %r107, 1;
	setp.ne.s32 	%p10, %r107, 0;
	@%p10 bra 	$L__BB3_13;
$L__BB3_14:
	setp.lt.s32 	%p11, %r58, 1;
	mov.f32 	%f364, 0f00000000;
	@%p11 bra 	$L__BB3_26;
	and.b32  	%r19, %r58, 7;
	setp.lt.u32 	%p12, %r58, 8;
	mov.f32 	%f364, 0f00000000;
	mov.b32 	%r111, 0;
	@%p12 bra 	$L__BB3_18;
	and.b32  	%r111, %r58, 2147483640;
	neg.s32 	%r115, %r111;
	shl.b32 	%r22, %r59, 3;
	mov.f32 	%f364, 0f00000000;
	mul.wide.s32 	%rd41, %r59, 4;
	mov.u32 	%r114, %r1;
$L__BB3_17:
	.pragma "nounroll";
	mul.wide.s32 	%rd39, %r114, 4;
	add.s64 	%rd40, %rd1, %rd39;
	ld.global.f32 	%f90, [%rd40];
	sub.f32 	%f91, %f90, %f356;
	fma.rn.f32 	%f92, %f91, 0f3BBB989D, 0f3F000000;
	cvt.sat.f32.f32 	%f93, %f92;
	mov.f32 	%f94, 0f4B400001;
	mov.f32 	%f95, 0f437C0000;
	fma.rm.f32 	%f96, %f93, %f95, %f94;
	add.f32 	%f97, %f96, 0fCB40007F;
	neg.f32 	%f98, %f97;
	fma.rn.f32 	%f99, %f91, 0f3FB8AA3B, %f98;
	fma.rn.f32 	%f100, %f91, 0f32A57060, %f99;
	mov.b32 	%r67, %f96;
	shl.b32 	%r68, %r67, 23;
	mov.b32 	%f101, %r68;
	ex2.approx.ftz.f32 	%f102, %f100;
	mul.f32 	%f103, %f102, %f101;
	st.global.f32 	[%rd40], %f103;
	add.f32 	%f104, %f364, %f103;
	add.s64 	%rd42, %rd40, %rd41;
	ld.global.f32 	%f105, [%rd42];
	sub.f32 	%f106, %f105, %f356;
	fma.rn.f32 	%f107, %f106, 0f3BBB989D, 0f3F000000;
	cvt.sat.f32.f32 	%f108, %f107;
	fma.rm.f32 	%f109, %f108, %f95, %f94;
	add.f32 	%f110, %f109, 0fCB40007F;
	neg.f32 	%f111, %f110;
	fma.rn.f32 	%f112, %f106, 0f3FB8AA3B, %f111;
	fma.rn.f32 	%f113, %f106, 0f32A57060, %f112;
	mov.b32 	%r69, %f109;
	shl.b32 	%r70, %r69, 23;
	mov.b32 	%f114, %r70;
	ex2.approx.ftz.f32 	%f115, %f113;
	mul.f32 	%f116, %f115, %f114;
	st.global.f32 	[%rd42], %f116;
	add.f32 	%f117, %f104, %f116;
	add.s64 	%rd43, %rd42, %rd41;
	ld.global.f32 	%f118, [%rd43];
	sub.f32 	%f119, %f118, %f356;
	fma.rn.f32 	%f120, %f119, 0f3BBB989D, 0f3F000000;
	cvt.sat.f32.f32 	%f121, %f120;
	fma.rm.f32 	%f122, %f121, %f95, %f94;
	add.f32 	%f123, %f122, 0fCB40007F;
	neg.f32 	%f124, %f123;
	fma.rn.f32 	%f125, %f119, 0f3FB8AA3B, %f124;
	fma.rn.f32 	%f126, %f119, 0f32A57060, %f125;
	mov.b32 	%r71, %f122;
	shl.b32 	%r72, %r71, 23;
	mov.b32 	%f127, %r72;
	ex2.approx.ftz.f32 	%f128, %f126;
	mul.f32 	%f129, %f128, %f127;
	st.global.f32 	[%rd43], %f129;
	add.f32 	%f130, %f117, %f129;
	add.s64 	%rd44, %rd43, %rd41;
	ld.global.f32 	%f131, [%rd44];
	sub.f32 	%f132, %f131, %f356;
	fma.rn.f32 	%f133, %f132, 0f3BBB989D, 0f3F000000;
	cvt.sat.f32.f32 	%f134, %f133;
	fma.rm.f32 	%f135, %f134, %f95, %f94;
	add.f32 	%f136, %f135, 0fCB40007F;
	neg.f32 	%f137, %f136;
	fma.rn.f32 	%f138, %f132, 0f3FB8AA3B, %f137;
	fma.rn.f32 	%f139, %f132, 0f32A57060, %f138;
	mov.b32 	%r73, %f135;
	shl.b32 	%r74, %r73, 23;
	mov.b32 	%f140, %r74;
	ex2.approx.ftz.f32 	%f141, %f139;
	mul.f32 	%f142, %f141, %f140;
	st.global.f32 	[%rd44], %f142;
	add.f32 	%f143, %f130, %f142;
	add.s64 	%rd45, %rd44, %rd41;
	ld.global.f32 	%f144, [%rd45];
	sub.f32 	%f145, %f144, %f356;
	fma.rn.f32 	%f146, %f145, 0f3BBB989D, 0f3F000000;
	cvt.sat.f32.f32 	%f147, %f146;
	fma.rm.f32 	%f148, %f147, %f95, %f94;
	add.f32 	%f149, %f148, 0fCB40007F;
	neg.f32 	%f150, %f149;
	fma.rn.f32 	%f151, %f145, 0f3FB8AA3B, %f150;
	fma.rn.f32 	%f152, %f145, 0f32A57060, %f151;
	mov.b32 	%r75, %f148;
	shl.b32 	%r76, %r75, 23;
	mov.b32 	%f153, %r76;
	ex2.approx.ftz.f32 	%f154, %f152;
	mul.f32 	%f155, %f154, %f153;
	st.global.f32 	[%rd45], %f155;
	add.f32 	%f156, %f143, %f155;
	add.s64 	%rd46, %rd45, %rd41;
	ld.global.f32 	%f157, [%rd46];
	sub.f32 	%f158, %f157, %f356;
	fma.rn.f32 	%f159, %f158, 0f3BBB989D, 0f3F000000;
	cvt.sat.f32.f32 	%f160, %f159;
	fma.rm.f32 	%f161, %f160, %f95, %f94;
	add.f32 	%f162, %f161, 0fCB40007F;
	neg.f32 	%f163, %f162;
	fma.rn.f32 	%f164, %f158, 0f3FB8AA3B, %f163;
	fma.rn.f32 	%f165, %f158, 0f32A57060, %f164;
	mov.b32 	%r77, %f161;
	shl.b32 	%r78, %r77, 23;
	mov.b32 	%f166, %r78;
	ex2.approx.ftz.f32 	%f167, %f165;
	mul.f32 	%f168, %f167, %f166;
	st.global.f32 	[%rd46], %f168;
	add.f32 	%f169, %f156, %f168;
	add.s64 	%rd47, %rd46, %rd41;
	ld.global.f32 	%f170, [%rd47];
	sub.f32 	%f171, %f170, %f356;
	fma.rn.f32 	%f172, %f171, 0f3BBB989D, 0f3F000000;
	cvt.sat.f32.f32 	%f173, %f172;
	fma.rm.f32 	%f174, %f173, %f95, %f94;
	add.f32 	%f175, %f174, 0fCB40007F;
	neg.f32 	%f176, %f175;
	fma.rn.f32 	%f177, %f171, 0f3FB8AA3B, %f176;
	fma.rn.f32 	%f178, %f171, 0f32A57060, %f177;
	mov.b32 	%r79, %f174;
	shl.b32 	%r80, %r79, 23;
	mov.b32 	%f179, %r80;
	ex2.approx.ftz.f32 	%f180, %f178;
	mul.f32 	%f181, %f180, %f179;
	st.global.f32 	[%rd47], %f181;
	add.f32 	%f182, %f169, %f181;
	add.s64 	%rd48, %rd47, %rd41;
	ld.global.f32 	%f183, [%rd48];
	sub.f32 	%f184, %f183, %f356;
	fma.rn.f32 	%f185, %f184, 0f3BBB989D, 0f3F000000;
	cvt.sat.f32.f32 	%f186, %f185;
	fma.rm.f32 	%f187, %f186, %f95, %f94;
	add.f32 	%f188, %f187, 0fCB40007F;
	neg.f32 	%f189, %f188;
	fma.rn.f32 	%f190, %f184, 0f3FB8AA3B, %f189;
	fma.rn.f32 	%f191, %f184, 0f32A57060, %f190;
	mov.b32 	%r81, %f187;
	shl.b32 	%r82, %r81, 23;
	mov.b32 	%f192, %r82;
	ex2.approx.ftz.f32 	%f193, %f191;
	mul.f32 	%f194, %f193, %f192;
	st.global.f32 	[%rd48], %f194;
	add.f32 	%f364, %f182, %f194;
	add.s32 	%r115, %r115, 8;
	add.s32 	%r114, %r114, %r22;
	setp.eq.s32 	%p13, %r115, 0;
	@%p13 bra 	$L__BB3_18;
	bra.uni 	$L__BB3_17;
$L__BB3_18:
	setp.eq.s32 	%p14, %r19, 0;
	@%p14 bra 	$L__BB3_26;
	and.b32  	%r28, %r58, 3;
	setp.lt.u32 	%p15, %r19, 4;
	@%p15 bra 	$L__BB3_21;
	mad.lo.s32 	%r83, %r111, %r59, %r1;
	mul.wide.s32 	%rd49, %r83, 4;
	add.s64 	%rd50, %rd1, %rd49;
	ld.global.f32 	%f196, [%rd50];
	sub.f32 	%f197, %f196, %f356;
	fma.rn.f32 	%f198, %f197, 0f3BBB989D, 0f3F000000;
	cvt.sat.f32.f32 	%f199, %f198;
	mov.f32 	%f200, 0f4B400001;
	mov.f32 	%f201, 0f437C0000;
	fma.rm.f32 	%f202, %f199, %f201, %f200;
	add.f32 	%f203, %f202, 0fCB40007F;
	neg.f32 	%f204, %f203;
	fma.rn.f32 	%f205, %f197, 0f3FB8AA3B, %f204;
	fma.rn.f32 	%f206, %f197, 0f32A57060, %f205;
	mov.b32 	%r84, %f202;
	shl.b32 	%r85, %r84, 23;
	mov.b32 	%f207, %r85;
	ex2.approx.ftz.f32 	%f208, %f206;
	mul.f32 	%f209, %f208, %f207;
	st.global.f32 	[%rd50], %f209;
	add.f32 	%f210, %f364, %f209;
	mul.wide.s32 	%rd51, %r59, 4;
	add.s64 	%rd52, %rd50, %rd51;
	ld.global.f32 	%f211, [%rd52];
	sub.f32 	%f212, %f211, %f356;
	fma.rn.f32 	%f213, %f212, 0f3BBB989D, 0f3F000000;
	cvt.sat.f32.f32 	%f214, %f213;
	fma.rm.f32 	%f215, %f214, %f201, %f200;
	add.f32 	%f216, %f215, 0fCB40007F;
	neg.f32 	%f217, %f216;
	fma.rn.f32 	%f218, %f212, 0f3FB8AA3B, %f217;
	fma.rn.f32 	%f219, %f212, 0f32A57060, %f218;
	mov.b32 	%r86, %f215;
	shl.b32 	%r87, %r86, 23;
	mov.b32 	%f220, %r87;
	ex2.approx.ftz.f32 	%f221, %f219;
	mul.f32 	%f222, %f221, %f220;
	st.global.f32 	[%rd52], %f222;
	add.f32 	%f223, %f210, %f222;
	add.s64 	%rd53, %rd52, %rd51;
	ld.global.f32 	%f224, [%rd53];
	sub.f32 	%f225, %f224, %f356;
	fma.rn.f32 	%f226, %f225, 0f3BBB989D, 0f3F000000;
	cvt.sat.f32.f32 	%f227, %f226;
	fma.rm.f32 	%f228, %f227, %f201, %f200;
	add.f32 	%f229, %f228, 0fCB40007F;
	neg.f32 	%f230, %f229;
	fma.rn.f32 	%f231, %f225, 0f3FB8AA3B, %f230;
	fma.rn.f32 	%f232, %f225, 0f32A57060, %f231;
	mov.b32 	%r88, %f228;
	shl.b32 	%r89, %r88, 23;
	mov.b32 	%f233, %r89;
	ex2.approx.ftz.f32 	%f234, %f232;
	mul.f32 	%f235, %f234, %f233;
	st.global.f32 	[%rd53], %f235;
	add.f32 	%f236, %f223, %f235;
	add.s64 	%rd54, %rd53, %rd51;
	ld.global.f32 	%f237, [%rd54];
	sub.f32 	%f238, %f237, %f356;
	fma.rn.f32 	%f239, %f238, 0f3BBB989D, 0f3F000000;
	cvt.sat.f32.f32 	%f240, %f239;
	fma.rm.f32 	%f241, %f240, %f201, %f200;
	add.f32 	%f242, %f241, 0fCB40007F;
	neg.f32 	%f243, %f242;
	fma.rn.f32 	%f244, %f238, 0f3FB8AA3B, %f243;
	fma.rn.f32 	%f245, %f238, 0f32A57060, %f244;
	mov.b32 	%r90, %f241;
	shl.b32 	%r91, %r90, 23;
	mov.b32 	%f246, %r91;
	ex2.approx.ftz.f32 	%f247, %f245;
	mul.f32 	%f248, %f247, %f246;
	st.global.f32 	[%rd54], %f248;
	add.f32 	%f364, %f236, %f248;
	add.s32 	%r111, %r111, 4;
$L__BB3_21:
	setp.eq.s32 	%p16, %r28, 0;
	@%p16 bra 	$L__BB3_26;
	setp.eq.s32 	%p17, %r28, 1;
	@%p17 bra 	$L__BB3_24;
	mad.lo.s32 	%r92, %r111, %r59, %r1;
	mul.wide.s32 	%rd55, %r92, 4;
	add.s64 	%rd56, %rd1, %rd55;
	ld.global.f32 	%f250, [%rd56];
	sub.f32 	%f251, %f250, %f356;
	fma.rn.f32 	%f252, %f251, 0f3BBB989D, 0f3F000000;
	cvt.sat.f32.f32 	%f253, %f252;
	mov.f32 	%f254, 0f4B400001;
	mov.f32 	%f255, 0f437C0000;
	fma.rm.f32 	%f256, %f253, %f255, %f254;
	add.f32 	%f257, %f256, 0fCB40007F;
	neg.f32 	%f258, %f257;
	fma.rn.f32 	%f259, %f251, 0f3FB8AA3B, %f258;
	fma.rn.f32 	%f260, %f251, 0f32A57060, %f259;
	mov.b32 	%r93, %f256;
	shl.b32 	%r94, %r93, 23;
	mov.b32 	%f261, %r94;
	ex2.approx.ftz.f32 	%f262, %f260;
	mul.f32 	%f263, %f262, %f261;
	st.global.f32 	[%rd56], %f263;
	add.f32 	%f264, %f364, %f263;
	mul.wide.s32 	%rd57, %r59, 4;
	add.s64 	%rd58, %rd56, %rd57;
	ld.global.f32 	%f265, [%rd58];
	sub.f32 	%f266, %f265, %f356;
	fma.rn.f32 	%f267, %f266, 0f3BBB989D, 0f3F000000;
	cvt.sat.f32.f32 	%f268, %f267;
	fma.rm.f32 	%f269, %f268, %f255, %f254;
	add.f32 	%f270, %f269, 0fCB40007F;
	neg.f32 	%f271, %f270;
	fma.rn.f32 	%f272, %f266, 0f3FB8AA3B, %f271;
	fma.rn.f32 	%f273, %f266, 0f32A57060, %f272;
	mov.b32 	%r95, %f269;
	shl.b32 	%r96, %r95, 23;
	mov.b32 	%f274, %r96;
	ex2.approx.ftz.f32 	%f275, %f273;
	mul.f32 	%f276, %f275, %f274;
	st.global.f32 	[%rd58], %f276;
	add.f32 	%f364, %f264, %f276;
	add.s32 	%r111, %r111, 2;
$L__BB3_24:
	and.b32  	%r97, %r58, 1;
	setp.eq.b32 	%p18, %r97, 1;
	not.pred 	%p19, %p18;
	@%p19 bra 	$L__BB3_26;
	mad.lo.s32 	%r98, %r111, %r59, %r1;
	mul.wide.s32 	%rd59, %r98, 4;
	add.s64 	%rd60, %rd1, %rd59;
	ld.global.f32 	%f277, [%rd60];
	sub.f32 	%f278, %f277, %f356;
	fma.rn.f32 	%f279, %f278, 0f3BBB989D, 0f3F000000;
	cvt.sat.f32.f32 	%f280, %f279;
	mov.f32 	%f281, 0f4B400001;
	mov.f32 	%f282, 0f437C0000;
	fma.rm.f32 	%f283, %f280, %f282, %f281;
	add.f32 	%f284, %f283, 0fCB40007F;
	neg.f32 	%f285, %f284;
	fma.rn.f32 	%f286, %f278, 0f3FB8AA3B, %f285;
	fma.rn.f32 	%f287, %f278, 0f32A57060, %f286;
	mov.b32 	%r99, %f283;
	shl.b32 	%r100, %r99, 23;
	mov.b32 	%f288, %r100;
	ex2.approx.ftz.f32 	%f289, %f287;
	mul.f32 	%f290, %f289, %f288;
	st.global.f32 	[%rd60], %f290;
	add.f32 	%f364, %f364, %f290;
$L__BB3_26:
	setp.lt.s32 	%p20, %r58, 1;
	@%p20 bra 	$L__BB3_39;
	and.b32  	%r33, %r58, 15;
	setp.lt.u32 	%p21, %r58, 16;
	mov.b32 	%r118, 0;
	@%p21 bra 	$L__BB3_30;
	and.b32  	%r118, %r58, 2147483632;
	neg.s32 	%r117, %r118;
	shl.b32 	%r36, %r59, 4;
	mul.wide.s32 	%rd63, %r59, 4;
	mov.u32 	%r116, %r1;
$L__BB3_29:
	.pragma "nounroll";
	mul.wide.s32 	%rd61, %r116, 4;
	add.s64 	%rd62, %rd1, %rd61;
	ld.global.f32 	%f291, [%rd62];
	div.rn.f32 	%f292, %f291, %f364;
	st.global.f32 	[%rd62], %f292;
	add.s64 	%rd64, %rd62, %rd63;
	ld.global.f32 	%f293, [%rd64];
	div.rn.f32 	%f294, %f293, %f364;
	st.global.f32 	[%rd64], %f294;
	add.s64 	%rd65, %rd64, %rd63;
	ld.global.f32 	%f295, [%rd65];
	div.rn.f32 	%f296, %f295, %f364;
	st.global.f32 	[%rd65], %f296;
	add.s64 	%rd66, %rd65, %rd63;
	ld.global.f32 	%f297, [%rd66];
	div.rn.f32 	%f298, %f297, %f364;
	st.global.f32 	[%rd66], %f298;
	add.s64 	%rd67, %rd66, %rd63;
	ld.global.f32 	%f299, [%rd67];
	div.rn.f32 	%f300, %f299, %f364;
	st.global.f32 	[%rd67], %f300;
	add.s64 	%rd68, %rd67, %rd63;
	ld.global.f32 	%f301, [%rd68];
	div.rn.f32 	%f302, %f301, %f364;
	st.global.f32 	[%rd68], %f302;
	add.s64 	%rd69, %rd68, %rd63;
	ld.global.f32 	%f303, [%rd69];
	div.rn.f32 	%f304, %f303, %f364;
	st.global.f32 	[%rd69], %f304;
	add.s64 	%rd70, %rd69, %rd63;
	ld.global.f32 	%f305, [%rd70];
	div.rn.f32 	%f306, %f305, %f364;
	st.global.f32 	[%rd70], %f306;
	add.s64 	%rd71, %rd70, %rd63;
	ld.global.f32 	%f307, [%rd71];
	div.rn.f32 	%f308, %f307, %f364;
	st.global.f32 	[%rd71], %f308;
	add.s64 	%rd72, %rd71, %rd63;
	ld.global.f32 	%f309, [%rd72];
	div.rn.f32 	%f310, %f309, %f364;
	st.global.f32 	[%rd72], %f310;
	add.s64 	%rd73, %rd72, %rd63;
	ld.global.f32 	%f311, [%rd73];
	div.rn.f32 	%f312, %f311, %f364;
	st.global.f32 	[%rd73], %f312;
	add.s64 	%rd74, %rd73, %rd63;
	ld.global.f32 	%f313, [%rd74];
	div.rn.f32 	%f314, %f313, %f364;
	st.global.f32 	[%rd74], %f314;
	add.s64 	%rd75, %rd74, %rd63;
	ld.global.f32 	%f315, [%rd75];
	div.rn.f32 	%f316, %f315, %f364;
	st.global.f32 	[%rd75], %f316;
	add.s64 	%rd76, %rd75, %rd63;
	ld.global.f32 	%f317, [%rd76];
	div.rn.f32 	%f318, %f317, %f364;
	st.global.f32 	[%rd76], %f318;
	add.s64 	%rd77, %rd76, %rd63;
	ld.global.f32 	%f319, [%rd77];
	div.rn.f32 	%f320, %f319, %f364;
	st.global.f32 	[%rd77], %f320;
	add.s64 	%rd78, %rd77, %rd63;
	ld.global.f32 	%f321, [%rd78];
	div.rn.f32 	%f322, %f321, %f364;
	st.global.f32 	[%rd78], %f322;
	add.s32 	%r117, %r117, 16;
	add.s32 	%r116, %r116, %r36;
	setp.ne.s32 	%p22, %r117, 0;
	@%p22 bra 	$L__BB3_29;
$L__BB3_30:
	setp.eq.s32 	%p23, %r33, 0;
	@%p23 bra 	$L__BB3_39;
	and.b32  	%r46, %r58, 7;
	setp.lt.u32 	%p24, %r33, 8;
	@%p24 bra 	$L__BB3_33;
	mad.lo.s32 	%r102, %r118, %r59, %r1;
	mul.wide.s32 	%rd79, %r102, 4;
	add.s64 	%rd80, %rd1, %rd79;
	ld.global.f32 	%f323, [%rd80];
	div.rn.f32 	%f324, %f323, %f364;
	st.global.f32 	[%rd80], %f324;
	mul.wide.s32 	%rd81, %r59, 4;
	add.s64 	%rd82, %rd80, %rd81;
	ld.global.f32 	%f325, [%rd82];
	div.rn.f32 	%f326, %f325, %f364;
	st.global.f32 	[%rd82], %f326;
	add.s64 	%rd83, %rd82, %rd81;
	ld.global.f32 	%f327, [%rd83];
	div.rn.f32 	%f328, %f327, %f364;
	st.global.f32 	[%rd83], %f328;
	add.s64 	%rd84, %rd83, %rd81;
	ld.global.f32 	%f329, [%rd84];
	div.rn.f32 	%f330, %f329, %f364;
	st.global.f32 	[%rd84], %f330;
	add.s64 	%rd85, %rd84, %rd81;
	ld.global.f32 	%f331, [%rd85];
	div.rn.f32 	%f332, %f331, %f364;
	st.global.f32 	[%rd85], %f332;
	add.s64 	%rd86, %rd85, %rd81;
	ld.global.f32 	%f333, [%rd86];
	div.rn.f32 	%f334, %f333, %f364;
	st.global.f32 	[%rd86], %f334;
	add.s64 	%rd87, %rd86, %rd81;
	ld.global.f32 	%f335, [%rd87];
	div.rn.f32 	%f336, %f335, %f364;
	st.global.f32 	[%rd87], %f336;
	add.s64 	%rd88, %rd87, %rd81;
	ld.global.f32 	%f337, [%rd88];
	div.rn.f32 	%f338, %f337, %f364;
	st.global.f32 	[%rd88], %f338;
	add.s32 	%r118, %r118, 8;
$L__BB3_33:
	setp.eq.s32 	%p25, %r46, 0;
	@%p25 bra 	$L__BB3_39;
	and.b32  	%r49, %r58, 3;
	setp.lt.u32 	%p26, %r46, 4;
	@%p26 bra 	$L__BB3_36;
	mad.lo.s32 	%r103, %r118, %r59, %r1;
	mul.wide.s32 	%rd89, %r103, 4;
	add.s64 	%rd90, %rd1, %rd89;
	ld.global.f32 	%f339, [%rd90];
	div.rn.f32 	%f340, %f339, %f364;
	st.global.f32 	[%rd90], %f340;
	mul.wide.s32 	%rd91, %r59, 4;
	add.s64 	%rd92, %rd90, %rd91;
	ld.global.f32 	%f341, [%rd92];
	div.rn.f32 	%f342, %f341, %f364;
	st.global.f32 	[%rd92], %f342;
	add.s64 	%rd93, %rd92, %rd91;
	ld.global.f32 	%f343, [%rd93];
	div.rn.f32 	%f344, %f343, %f364;
	st.global.f32 	[%rd93], %f344;
	add.s64 	%rd94, %rd93, %rd91;
	ld.global.f32 	%f345, [%rd94];
	div.rn.f32 	%f346, %f345, %f364;
	st.global.f32 	[%rd94], %f346;
	add.s32 	%r118, %r118, 4;
$L__BB3_36:
	setp.eq.s32 	%p27, %r49, 0;
	@%p27 bra 	$L__BB3_39;
	mad.lo.s32 	%r122, %r118, %r59, %r1;
	neg.s32 	%r121, %r49;
$L__BB3_38:
	.pragma "nounroll";
	mul.wide.s32 	%rd95, %r122, 4;
	add.s64 	%rd96, %rd1, %rd95;
	ld.global.f32 	%f347, [%rd96];
	div.rn.f32 	%f348, %f347, %f364;
	st.global.f32 	[%rd96], %f348;
	add.s32 	%r122, %r122, %r59;
	add.s32 	%r121, %r121, 1;
	setp.ne.s32 	%p28, %r121, 0;
	@%p28 bra 	$L__BB3_38;
$L__BB3_39:
	ret;

}
	// .globl	_Z22subtractMatricesKernelPfS_S_ii
.visible .entry _Z22subtractMatricesKernelPfS_S_ii(
	.param .u64 .ptr .align 1 _Z22subtractMatricesKernelPfS_S_ii_param_0,
	.param .u64 .ptr .align 1 _Z22subtractMatricesKernelPfS_S_ii_param_1,
	.param .u64 .ptr .align 1 _Z22subtractMatricesKernelPfS_S_ii_param_2,
	.param .u32 _Z22subtractMatricesKernelPfS_S_ii_param_3,
	.param .u32 _Z22subtractMatricesKernelPfS_S_ii_param_4
)
{
	.reg .pred 	%p<4>;
	.reg .b32 	%r<12>;
	.reg .b32 	%f<4>;
	.reg .b64 	%rd<11>;

	ld.param.u64 	%rd1, [_Z22subtractMatricesKernelPfS_S_ii_param_0];
	ld.param.u64 	%rd2, [_Z22subtractMatricesKernelPfS_S_ii_param_1];
	ld.param.u64 	%rd3, [_Z22subtractMatricesKernelPfS_S_ii_param_2];
	ld.param.u32 	%r4, [_Z22subtractMatricesKernelPfS_S_ii_param_3];
	ld.param.u32 	%r3, [_Z22subtractMatricesKernelPfS_S_ii_param_4];
	mov.u32 	%r5, %ctaid.y;
	mov.u32 	%r6, %ntid.y;
	mov.u32 	%r7, %tid.y;
	mad.lo.s32 	%r1, %r5, %r6, %r7;
	mov.u32 	%r8, %ctaid.x;
	mov.u32 	%r9, %ntid.x;
	mov.u32 	%r10, %tid.x;
	mad.lo.s32 	%r2, %r8, %r9, %r10;
	setp.ge.s32 	%p1, %r1, %r4;
	setp.ge.s32 	%p2, %r2, %r3;
	or.pred  	%p3, %p1, %p2;
	@%p3 bra 	$L__BB4_2;
	cvta.to.global.u64 	%rd4, %rd1;
	cvta.to.global.u64 	%rd5, %rd2;
	cvta.to.global.u64 	%rd6, %rd3;
	mad.lo.s32 	%r11, %r3, %r1, %r2;
	mul.wide.s32 	%rd7, %r11, 4;
	add.s64 	%rd8, %rd4, %rd7;
	ld.global.f32 	%f1, [%rd8];
	add.s64 	%rd9, %rd5, %rd7;
	ld.global.f32 	%f2, [%rd9];
	sub.f32 	%f3, %f1, %f2;
	add.s64 	%rd10, %rd6, %rd7;
	st.global.f32 	[%rd10], %f3;
$L__BB4_2:
	ret;

}
	// .globl	_Z20matrixMultiplyKernelPfS_S_iii
.visible .entry _Z20matrixMultiplyKernelPfS_S_iii(
	.param .u64 .ptr .align 1 _Z20matrixMultiplyKernelPfS_S_iii_param_0,
	.param .u64 .ptr .align 1 _Z20matrixMultiplyKernelPfS_S_iii_param_1,
	.param .u64 .ptr .align 1 _Z20matrixMultiplyKernelPfS_S_iii_param_2,
	.param .u32 _Z20matrixMultiplyKernelPfS_S_iii_param_3,
	.param .u32 _Z20matrixMultiplyKernelPfS_S_iii_param_4,
	.param .u32 _Z20matrixMultiplyKernelPfS_S_iii_param_5
)
{
	.reg .pred 	%p<13>;
	.reg .b32 	%r<41>;
	.reg .b32 	%f<68>;
	.reg .b64 	%rd<53>;

	ld.param.u64 	%rd7, [_Z20matrixMultiplyKernelPfS_S_iii_param_0];
	ld.param.u64 	%rd8, [_Z20matrixMultiplyKernelPfS_S_iii_param_1];
	ld.param.u64 	%rd6, [_Z20matrixMultiplyKernelPfS_S_iii_param_2];
	ld.param.u32 	%r20, [_Z20matrixMultiplyKernelPfS_S_iii_param_3];
	ld.param.u32 	%r18, [_Z20matrixMultiplyKernelPfS_S_iii_param_4];
	ld.param.u32 	%r19, [_Z20matrixMultiplyKernelPfS_S_iii_param_5];
	cvta.to.global.u64 	%rd1, %rd8;
	cvta.to.global.u64 	%rd2, %rd7;
	mov.u32 	%r21, %ctaid.y;
	mov.u32 	%r22, %ntid.y;
	mov.u32 	%r23, %tid.y;
	mad.lo.s32 	%r1, %r21, %r22, %r23;
	mov.u32 	%r24, %ctaid.x;
	mov.u32 	%r25, %ntid.x;
	mov.u32 	%r26, %tid.x;
	mad.lo.s32 	%r2, %r24, %r25, %r26;
	setp.ge.s32 	%p1, %r1, %r20;
	setp.ge.s32 	%p2, %r2, %r19;
	or.pred  	%p3, %p1, %p2;
	@%p3 bra 	$L__BB5_14;
	setp.lt.s32 	%p4, %r18, 1;
	mov.f32 	%f67, 0f00000000;
	@%p4 bra 	$L__BB5_13;
	mul.lo.s32 	%r3, %r18, %r1;
	and.b32  	%r4, %r18, 7;
	setp.lt.u32 	%p5, %r18, 8;
	mov.f32 	%f67, 0f00000000;
	mov.b32 	%r39, 0;
	@%p5 bra 	$L__BB5_5;
	and.b32  	%r39, %r18, 2147483640;
	neg.s32 	%r37, %r39;
	shl.b32 	%r7, %r19, 3;
	mul.wide.u32 	%rd9, %r3, 4;
	add.s64 	%rd10, %rd9, %rd2;
	add.s64 	%rd52, %rd10, 16;
	mov.f32 	%f67, 0f00000000;
	mul.wide.s32 	%rd13, %r19, 4;
	mov.u32 	%r36, %r2;
$L__BB5_4:
	.pragma "nounroll";
	ld.global.f32 	%f17, [%rd52+-16];
	mul.wide.s32 	%rd11, %r36, 4;
	add.s64 	%rd12, %rd1, %rd11;
	ld.global.f32 	%f18, [%rd12];
	fma.rn.f32 	%f19, %f17, %f18, %f67;
	ld.global.f32 	%f20, [%rd52+-12];
	add.s64 	%rd14, %rd12, %rd13;
	ld.global.f32 	%f21, [%rd14];
	fma.rn.f32 	%f22, %f20, %f21, %f19;
	ld.global.f32 	%f23, [%rd52+-8];
	add.s64 	%rd15, %rd14, %rd13;
	ld.global.f32 	%f24, [%rd15];
	fma.rn.f32 	%f25, %f23, %f24, %f22;
	ld.global.f32 	%f26, [%rd52+-4];
	add.s64 	%rd16, %rd15, %rd13;
	ld.global.f32 	%f27, [%rd16];
	fma.rn.f32 	%f28, %f26, %f27, %f25;
	ld.global.f32 	%f29, [%rd52];
	add.s64 	%rd17, %rd16, %rd13;
	ld.global.f32 	%f30, [%rd17];
	fma.rn.f32 	%f31, %f29, %f30, %f28;
	ld.global.f32 	%f32, [%rd52+4];
	add.s64 	%rd18, %rd17, %rd13;
	ld.global.f32 	%f33, [%rd18];
	fma.rn.f32 	%f34, %f32, %f33, %f31;
	ld.global.f32 	%f35, [%rd52+8];
	add.s64 	%rd19, %rd18, %rd13;
	ld.global.f32 	%f36, [%rd19];
	fma.rn.f32 	%f37, %f35, %f36, %f34;
	ld.global.f32 	%f38, [%rd52+12];
	add.s64 	%rd20, %rd19, %rd13;
	ld.global.f32 	%f39, [%rd20];
	fma.rn.f32 	%f67, %f38, %f39, %f37;
	add.s32 	%r37, %r37, 8;
	add.s32 	%r36, %r36, %r7;
	add.s64 	%rd52, %rd52, 32;
	setp.ne.s32 	%p6, %r37, 0;
	@%p6 bra 	$L__BB5_4;
$L__BB5_5:
	setp.eq.s32 	%p7, %r4, 0;
	@%p7 bra 	$L__BB5_13;
	and.b32  	%r13, %r18, 3;
	setp.lt.u32 	%p8, %r4, 4;
	@%p8 bra 	$L__BB5_8;
	add.s32 	%r28, %r39, %r3;
	mul.wide.u32 	%rd21, %r28, 4;
	add.s64 	%rd22, %rd2, %rd21;
	ld.global.f32 	%f41, [%rd22];
	mad.lo.s32 	%r29, %r39, %r19, %r2;
	mul.wide.s32 	%rd23, %r29, 4;
	add.s64 	%rd24, %rd1, %rd23;
	ld.global.f32 	%f42, [%rd24];
	fma.rn.f32 	%f43, %f41, %f42, %f67;
	cvt.u64.u32 	%rd25, %r3;
	cvt.u64.u32 	%rd26, %r39;
	add.s64 	%rd27, %rd26, %rd25;
	shl.b64 	%rd28, %rd27, 2;
	add.s64 	%rd29, %rd2, %rd28;
	ld.global.f32 	%f44, [%rd29+4];
	mul.wide.s32 	%rd30, %r19, 4;
	add.s64 	%rd31, %rd24, %rd30;
	ld.global.f32 	%f45, [%rd31];
	fma.rn.f32 	%f46, %f44, %f45, %f43;
	ld.global.f32 	%f47, [%rd29+8];
	add.s64 	%rd32, %rd31, %rd30;
	ld.global.f32 	%f48, [%rd32];
	fma.rn.f32 	%f49, %f47, %f48, %f46;
	ld.global.f32 	%f50, [%rd29+12];
	add.s64 	%rd33, %rd32, %rd30;
	ld.global.f32 	%f51, [%rd33];
	fma.rn.f32 	%f67, %f50, %f51, %f49;
	add.s32 	%r39, %r39, 4;
$L__BB5_8:
	setp.eq.s32 	%p9, %r13, 0;
	@%p9 bra 	$L__BB5_13;
	setp.eq.s32 	%p10, %r13, 1;
	@%p10 bra 	$L__BB5_11;
	add.s32 	%r30, %r39, %r3;
	mul.wide.u32 	%rd34, %r30, 4;
	add.s64 	%rd35, %rd2, %rd34;
	ld.global.f32 	%f53, [%rd35];
	mad.lo.s32 	%r31, %r39, %r19, %r2;
	mul.wide.s32 	%rd36, %r31, 4;
	add.s64 	%rd37, %rd1, %rd36;
	ld.global.f32 	%f54, [%rd37];
	fma.rn.f32 	%f55, %f53, %f54, %f67;
	cvt.u64.u32 	%rd38, %r3;
	cvt.u64.u32 	%rd39, %r39;
	add.s64 	%rd40, %rd39, %rd38;
	shl.b64 	%rd41, %rd40, 2;
	add.s64 	%rd42, %rd2, %rd41;
	ld.global.f32 	%f56, [%rd42+4];
	mul.wide.s32 	%rd43, %r19, 4;
	add.s64 	%rd44, %rd37, %rd43;
	ld.global.f32 	%f57, [%rd44];
	fma.rn.f32 	%f67, %f56, %f57, %f55;
	add.s32 	%r39, %r39, 2;
$L__BB5_11:
	and.b32  	%r32, %r18, 1;
	setp.eq.b32 	%p11, %r32, 1;
	not.pred 	%p12, %p11;
	@%p12 bra 	$L__BB5_13;
	add.s32 	%r33, %r39, %r3;
	mul.wide.u32 	%rd45, %r33, 4;
	add.s64 	%rd46, %rd2, %rd45;
	ld.global.f32 	%f58, [%rd46];
	mad.lo.s32 	%r34, %r39, %r19, %r2;
	mul.wide.s32 	%rd47, %r34, 4;
	add.s64 	%rd48, %rd1, %rd47;
	ld.global.f32 	%f59, [%rd48];
	fma.rn.f32 	%f67, %f58, %f59, %f67;
$L__BB5_13:
	mad.lo.s32 	%r35, %r19, %r1, %r2;
	cvta.to.global.u64 	%rd49, %rd6;
	mul.wide.s32 	%rd50, %r35, 4;
	add.s64 	%rd51, %rd49, %rd50;
	st.global.f32 	[%rd51], %f67;
$L__BB5_14:
	ret;

}
	// .globl	_Z21transposeMatrixKernelPfiiS_
.visible .entry _Z21transposeMatrixKernelPfiiS_(
	.param .u64 .ptr .align 1 _Z21transposeMatrixKernelPfiiS__param_0,
	.param .u32 _Z21transposeMatrixKernelPfiiS__param_1,
	.param .u32 _Z21transposeMatrixKernelPfiiS__param_2,
	.param .u64 .ptr .align 1 _Z21transposeMatrixKernelPfiiS__param_3
)
{
	.reg .pred 	%p<4>;
	.reg .b32 	%r<13>;
	.reg .b32 	%f<2>;
	.reg .b64 	%rd<9>;

	ld.param.u64 	%rd1, [_Z21transposeMatrixKernelPfiiS__param_0];
	ld.param.u32 	%r3, [_Z21transposeMatrixKernelPfiiS__param_1];
	ld.param.u32 	%r4, [_Z21transposeMatrixKernelPfiiS__param_2];
	ld.param.u64 	%rd2, [_Z21transposeMatrixKernelPfiiS__param_3];
	mov.u32 	%r5, %ctaid.y;
	mov.u32 	%r6, %ntid.y;
	mov.u32 	%r7, %tid.y;
	mad.lo.s32 	%r1, %r5, %r6, %r7;
	mov.u32 	%r8, %ctaid.x;
	mov.u32 	%r9, %ntid.x;
	mov.u32 	%r10, %tid.x;
	mad.lo.s32 	%r2, %r8, %r9, %r10;
	setp.ge.s32 	%p1, %r1, %r3;
	setp.ge.s32 	%p2, %r2, %r4;
	or.pred  	%p3, %p1, %p2;
	@%p3 bra 	$L__BB6_2;
	cvta.to.global.u64 	%rd3, %rd1;
	cvta.to.global.u64 	%rd4, %rd2;
	mad.lo.s32 	%r11, %r4, %r1, %r2;
	mul.wide.s32 	%rd5, %r11, 4;
	add.s64 	%rd6, %rd3, %rd5;
	ld.global.f32 	%f1, [%rd6];
	mad.lo.s32 	%r12, %r3, %r2, %r1;
	mul.wide.s32 	%rd7, %r12, 4;
	add.s64 	%rd8, %rd4, %rd7;
	st.global.f32 	[%rd8], %f1;
$L__BB6_2:
	ret;

}
	// .globl	_Z23transposeMatrixKernelV2PfiiS_
.visible .entry _Z23transposeMatrixKernelV2PfiiS_(
	.param .u64 .ptr .align 1 _Z23transposeMatrixKernelV2PfiiS__param_0,
	.param .u32 _Z23transposeMatrixKernelV2PfiiS__param_1,
	.param .u32 _Z23transposeMatrixKernelV2PfiiS__param_2,
	.param .u64 .ptr .align 1 _Z23transposeMatrixKernelV2PfiiS__param_3
)
{
	.reg .pred 	%p<7>;
	.reg .b32 	%r<26>;
	.reg .b32 	%f<3>;
	.reg .b64 	%rd<9>;
	// demoted variable
	.shared .align 4 .b8 _ZZ23transposeMatrixKernelV2PfiiS_E9s_blkData[4224];
	ld.param.u64 	%rd1, [_Z23transposeMatrixKernelV2PfiiS__param_0];
	ld.param.u32 	%r9, [_Z23transposeMatrixKernelV2PfiiS__param_1];
	ld.param.u32 	%r10, [_Z23transposeMatrixKernelV2PfiiS__param_2];
	ld.param.u64 	%rd2, [_Z23transposeMatrixKernelV2PfiiS__param_3];
	mov.u32 	%r11, %ctaid.y;
	mov.u32 	%r12, %ntid.y;
	mul.lo.s32 	%r1, %r11, %r12;
	mov.u32 	%r2, %tid.y;
	add.s32 	%r3, %r1, %r2;
	mov.u32 	%r13, %ctaid.x;
	mov.u32 	%r14, %ntid.x;
	mul.lo.s32 	%r4, %r13, %r14;
	mov.u32 	%r5, %tid.x;
	add.s32 	%r6, %r4, %r5;
	setp.ge.s32 	%p1, %r3, %r9;
	setp.ge.s32 	%p2, %r6, %r10;
	or.pred  	%p3, %p1, %p2;
	@%p3 bra 	$L__BB7_2;
	cvta.to.global.u64 	%rd3, %rd1;
	mad.lo.s32 	%r15, %r10, %r3, %r6;
	mul.wide.s32 	%rd4, %r15, 4;
	add.s64 	%rd5, %rd3, %rd4;
	ld.global.f32 	%f1, [%rd5];
	mov.u32 	%r16, _ZZ23transposeMatrixKernelV2PfiiS_E9s_blkData;
	mad.lo.s32 	%r17, %r5, 132, %r16;
	shl.b32 	%r18, %r2, 2;
	add.s32 	%r19, %r17, %r18;
	st.shared.f32 	[%r19], %f1;
$L__BB7_2:
	bar.sync 	0;
	add.s32 	%r7, %r1, %r5;
	add.s32 	%r8, %r4, %r2;
	setp.ge.s32 	%p4, %r8, %r10;
	setp.ge.s32 	%p5, %r7, %r9;
	or.pred  	%p6, %p4, %p5;
	@%p6 bra 	$L__BB7_4;
	mov.u32 	%r21, _ZZ23transposeMatrixKernelV2PfiiS_E9s_blkData;
	mad.lo.s32 	%r22, %r2, 132, %r21;
	shl.b32 	%r23, %r5, 2;
	add.s32 	%r24, %r22, %r23;
	ld.shared.f32 	%f2, [%r24];
	mad.lo.s32 	%r25, %r9, %r8, %r7;
	cvta.to.global.u64 	%rd6, %rd2;
	mul.wide.s32 	%rd7, %r25, 4;
	add.s64 	%rd8, %rd6, %rd7;
	st.global.f32 	[%rd8], %f2;
$L__BB7_4:
	ret;

}
	// .globl	_Z20oneHotEncodingKernelPiPfii
.visible .entry _Z20oneHotEncodingKernelPiPfii(
	.param .u64 .ptr .align 1 _Z20oneHotEncodingKernelPiPfii_param_0,
	.param .u64 .ptr .align 1 _Z20oneHotEncodingKernelPiPfii_param_1,
	.param .u32 _Z20oneHotEncodingKernelPiPfii_param_2,
	.param .u32 _Z20oneHotEncodingKernelPiPfii_param_3
)
{
	.reg .pred 	%p<26>;
	.reg .b32 	%r<47>;
	.reg .b32 	%f<16>;
	.reg .b64 	%rd<29>;

	ld.param.u64 	%rd2, [_Z20oneHotEncodingKernelPiPfii_param_0];
	ld.param.u64 	%rd3, [_Z20oneHotEncodingKernelPiPfii_param_1];
	ld.param.u32 	%r19, [_Z20oneHotEncodingKernelPiPfii_param_2];
	ld.param.u32 	%r20, [_Z20oneHotEncodingKernelPiPfii_param_3];
	cvta.to.global.u64 	%rd1, %rd3;
	mov.u32 	%r21, %ctaid.x;
	mov.u32 	%r22, %ntid.x;
	mov.u32 	%r23, %tid.x;
	mad.lo.s32 	%r1, %r21, %r22, %r23;
	setp.ge.s32 	%p1, %r1, %r20;
	@%p1 bra 	$L__BB8_13;
	cvta.to.global.u64 	%rd4, %rd2;
	mul.wide.s32 	%rd5, %r1, 4;
	add.s64 	%rd6, %rd4, %rd5;
	ld.global.u32 	%r2, [%rd6];
	setp.lt.s32 	%p2, %r19, 1;
	@%p2 bra 	$L__BB8_13;
	and.b32  	%r3, %r19, 7;
	setp.lt.u32 	%p3, %r19, 8;
	mov.b32 	%r45, 0;
	@%p3 bra 	$L__BB8_5;
	and.b32  	%r45, %r19, 2147483640;
	shl.b32 	%r5, %r20, 3;
	neg.s32 	%r41, %r2;
	mov.b32 	%r43, 0;
	mul.wide.s32 	%rd9, %r20, 4;
	mov.u32 	%r42, %r1;
$L__BB8_4:
	.pragma "nounroll";
	setp.eq.s32 	%p4, %r41, 0;
	selp.f32 	%f1, 0f3F800000, 0f00000000, %p4;
	mul.wide.s32 	%rd7, %r42, 4;
	add.s64 	%rd8, %rd1, %rd7;
	st.global.f32 	[%rd8], %f1;
	add.s32 	%r26, %r43, 1;
	setp.eq.s32 	%p5, %r26, %r2;
	selp.f32 	%f2, 0f3F800000, 0f00000000, %p5;
	add.s64 	%rd10, %rd8, %rd9;
	st.global.f32 	[%rd10], %f2;
	add.s32 	%r27, %r43, 2;
	setp.eq.s32 	%p6, %r27, %r2;
	selp.f32 	%f3, 0f3F800000, 0f00000000, %p6;
	add.s64 	%rd11, %rd10, %rd9;
	st.global.f32 	[%rd11], %f3;
	add.s32 	%r28, %r43, 3;
	setp.eq.s32 	%p7, %r28, %r2;
	selp.f32 	%f4, 0f3F800000, 0f00000000, %p7;
	add.s64 	%rd12, %rd11, %rd9;
	st.global.f32 	[%rd12], %f4;
	add.s32 	%r29, %r43, 4;
	setp.eq.s32 	%p8, %r29, %r2;
	selp.f32 	%f5, 0f3F800000, 0f00000000, %p8;
	add.s64 	%rd13, %rd12, %rd9;
	st.global.f32 	[%rd13], %f5;
	add.s32 	%r30, %r43, 5;
	setp.eq.s32 	%p9, %r30, %r2;
	selp.f32 	%f6, 0f3F800000, 0f00000000, %p9;
	add.s64 	%rd14, %rd13, %rd9;
	st.global.f32 	[%rd14], %f6;
	add.s32 	%r31, %r43, 6;
	setp.eq.s32 	%p10, %r31, %r2;
	selp.f32 	%f7, 0f3F800000, 0f00000000, %p10;
	add.s64 	%rd15, %rd14, %rd9;
	st.global.f32 	[%rd15], %f7;
	add.s32 	%r32, %r43, 7;
	setp.eq.s32 	%p11, %r32, %r2;
	selp.f32 	%f8, 0f3F800000, 0f00000000, %p11;
	add.s64 	%rd16, %rd15, %rd9;
	st.global.f32 	[%rd16], %f8;
	add.s32 	%r43, %r43, 8;
	add.s32 	%r42, %r42, %r5;
	add.s32 	%r41, %r41, 8;
	setp.ne.s32 	%p12, %r43, %r45;
	@%p12 bra 	$L__BB8_4;
$L__BB8_5:
	setp.eq.s32 	%p13, %r3, 0;
	@%p13 bra 	$L__BB8_13;
	and.b32  	%r14, %r19, 3;
	setp.lt.u32 	%p14, %r3, 4;
	@%p14 bra 	$L__BB8_8;
	setp.eq.s32 	%p15, %r45, %r2;
	selp.f32 	%f9, 0f3F800000, 0f00000000, %p15;
	mad.lo.s32 	%r33, %r45, %r20, %r1;
	mul.wide.s32 	%rd17, %r33, 4;
	add.s64 	%rd18, %rd1, %rd17;
	st.global.f32 	[%rd18], %f9;
	add.s32 	%r34, %r45, 1;
	setp.eq.s32 	%p16, %r34, %r2;
	selp.f32 	%f10, 0f3F800000, 0f00000000, %p16;
	mul.wide.s32 	%rd19, %r20, 4;
	add.s64 	%rd20, %rd18, %rd19;
	st.global.f32 	[%rd20], %f10;
	add.s32 	%r35, %r45, 2;
	setp.eq.s32 	%p17, %r35, %r2;
	selp.f32 	%f11, 0f3F800000, 0f00000000, %p17;
	add.s64 	%rd21, %rd20, %rd19;
	st.global.f32 	[%rd21], %f11;
	add.s32 	%r36, %r45, 3;
	setp.eq.s32 	%p18, %r36, %r2;
	selp.f32 	%f12, 0f3F800000, 0f00000000, %p18;
	add.s64 	%rd22, %rd21, %rd19;
	st.global.f32 	[%rd22], %f12;
	add.s32 	%r45, %r45, 4;
$L__BB8_8:
	setp.eq.s32 	%p19, %r14, 0;
	@%p19 bra 	$L__BB8_13;
	setp.eq.s32 	%p20, %r14, 1;
	@%p20 bra 	$L__BB8_11;
	setp.eq.s32 	%p21, %r45, %r2;
	selp.f32 	%f13, 0f3F800000, 0f00000000, %p21;
	mad.lo.s32 	%r37, %r45, %r20, %r1;
	mul.wide.s32 	%rd23, %r37, 4;
	add.s64 	%rd24, %rd1, %rd23;
	st.global.f32 	[%rd24], %f13;
	add.s32 	%r38, %r45, 1;
	setp.eq.s32 	%p22, %r38, %r2;
	selp.f32 	%f14, 0f3F800000, 0f00000000, %p22;
	mul.wide.s32 	%rd25, %r20, 4;
	add.s64 	%rd26, %rd24, %rd25;
	st.global.f32 	[%rd26], %f14;
	add.s32 	%r45, %r45, 2;
$L__BB8_11:
	and.b32  	%r39, %r19, 1;
	setp.eq.b32 	%p23, %r39, 1;
	not.pred 	%p24, %p23;
	@%p24 bra 	$L__BB8_13;
	setp.eq.s32 	%p25, %r45, %r2;
	selp.f32 	%f15, 0f3F800000, 0f00000000, %p25;
	mad.lo.s32 	%r40, %r45, %r20, %r1;
	mul.wide.s32 	%rd27, %r40, 4;
	add.s64 	%rd28, %rd1, %rd27;
	st.global.f32 	[%rd28], %f15;
$L__BB8_13:
	ret;

}
	// .globl	_Z22crossEntropyLossKernelPfS_S_ii
.visible .entry _Z22crossEntropyLossKernelPfS_S_ii(
	.param .u64 .ptr .align 1 _Z22crossEntropyLossKernelPfS_S_ii_param_0,
	.param .u64 .ptr .align 1 _Z22crossEntropyLossKernelPfS_S_ii_param_1,
	.param .u64 .ptr .align 1 _Z22crossEntropyLossKernelPfS_S_ii_param_2,
	.param .u32 _Z22crossEntropyLossKernelPfS_S_ii_param_3,
	.param .u32 _Z22crossEntropyLossKernelPfS_S_ii_param_4
)
{
	.reg .pred 	%p<30>;
	.reg .b32 	%r<54>;
	.reg .b32 	%f<195>;
	.reg .b64 	%rd<26>;

	ld.param.u64 	%rd4, [_Z22crossEntropyLossKernelPfS_S_ii_param_0];
	ld.param.u64 	%rd5, [_Z22crossEntropyLossKernelPfS_S_ii_param_1];
	ld.param.u64 	%rd3, [_Z22crossEntropyLossKernelPfS_S_ii_param_2];
	ld.param.u32 	%r13, [_Z22crossEntropyLossKernelPfS_S_ii_param_3];
	ld.param.u32 	%r14, [_Z22crossEntropyLossKernelPfS_S_ii_param_4];
	cvta.to.global.u64 	%rd1, %rd5;
	cvta.to.global.u64 	%rd2, %rd4;
	mov.u32 	%r15, %ctaid.x;
	mov.u32 	%r16, %ntid.x;
	mov.u32 	%r17, %tid.x;
	mad.lo.s32 	%r1, %r15, %r16, %r17;
	setp.ge.s32 	%p1, %r1, %r14;
	@%p1 bra 	$L__BB9_11;
	setp.lt.s32 	%p2, %r13, 1;
	mov.f32 	%f194, 0f00000000;
	@%p2 bra 	$L__BB9_10;
	and.b32  	%r2, %r13, 3;
	setp.lt.u32 	%p3, %r13, 4;
	mov.f32 	%f194, 0f00000000;
	mov.b32 	%r53, 0;
	@%p3 bra 	$L__BB9_5;
	and.b32  	%r53, %r13, 2147483644;
	neg.s32 	%r51, %r53;
	shl.b32 	%r5, %r14, 2;
	mov.f32 	%f194, 0f00000000;
	mul.wide.s32 	%rd9, %r14, 4;
	mov.u32 	%r50, %r1;
$L__BB9_4:
	.pragma "nounroll";
	mul.wide.s32 	%rd6, %r50, 4;
	add.s64 	%rd7, %rd2, %rd6;
	ld.global.f32 	%f14, [%rd7];
	add.s64 	%rd8, %rd1, %rd6;
	ld.global.f32 	%f15, [%rd8];
	add.f32 	%f16, %f15, 0f00800000;
	setp.lt.f32 	%p4, %f16, 0f00800000;
	mul.f32 	%f17, %f16, 0f4B000000;
	selp.f32 	%f18, %f17, %f16, %p4;
	selp.f32 	%f19, 0fC1B80000, 0f00000000, %p4;
	mov.b32 	%r19, %f18;
	add.s32 	%r20, %r19, -1059760811;
	and.b32  	%r21, %r20, -8388608;
	sub.s32 	%r22, %r19, %r21;
	mov.b32 	%f20, %r22;
	cvt.rn.f32.s32 	%f21, %r21;
	fma.rn.f32 	%f22, %f21, 0f34000000, %f19;
	add.f32 	%f23, %f20, 0fBF800000;
	fma.rn.f32 	%f24, %f23, 0fBE055027, 0f3E1039F6;
	fma.rn.f32 	%f25, %f24, %f23, 0fBDF8CDCC;
	fma.rn.f32 	%f26, %f25, %f23, 0f3E0F2955;
	fma.rn.f32 	%f27, %f26, %f23, 0fBE2AD8B9;
	fma.rn.f32 	%f28, %f27, %f23, 0f3E4CED0B;
	fma.rn.f32 	%f29, %f28, %f23, 0fBE7FFF22;
	fma.rn.f32 	%f30, %f29, %f23, 0f3EAAAA78;
	fma.rn.f32 	%f31, %f30, %f23, 0fBF000000;
	mul.f32 	%f32, %f23, %f31;
	fma.rn.f32 	%f33, %f32, %f23, %f23;
	fma.rn.f32 	%f34, %f22, 0f3F317218, %f33;
	setp.gt.u32 	%p5, %r19, 2139095039;
	fma.rn.f32 	%f35, %f18, 0f7F800000, 0f7F800000;
	selp.f32 	%f36, %f35, %f34, %p5;
	setp.eq.f32 	%p6, %f18, 0f00000000;
	selp.f32 	%f37, 0fFF800000, %f36, %p6;
	fma.rn.f32 	%f38, %f14, %f37, %f194;
	add.s64 	%rd10, %rd7, %rd9;
	ld.global.f32 	%f39, [%rd10];
	add.s64 	%rd11, %rd8, %rd9;
	ld.global.f32 	%f40, [%rd11];
	add.f32 	%f41, %f40, 0f00800000;
	setp.lt.f32 	%p7, %f41, 0f00800000;
	mul.f32 	%f42, %f41, 0f4B000000;
	selp.f32 	%f43, %f42, %f41, %p7;
	selp.f32 	%f44, 0fC1B80000, 0f00000000, %p7;
	mov.b32 	%r23, %f43;
	add.s32 	%r24, %r23, -1059760811;
	and.b32  	%r25, %r24, -8388608;
	sub.s32 	%r26, %r23, %r25;
	mov.b32 	%f45, %r26;
	cvt.rn.f32.s32 	%f46, %r25;
	fma.rn.f32 	%f47, %f46, 0f34000000, %f44;
	add.f32 	%f48, %f45, 0fBF800000;
	fma.rn.f32 	%f49, %f48, 0fBE055027, 0f3E1039F6;
	fma.rn.f32 	%f50, %f49, %f48, 0fBDF8CDCC;
	fma.rn.f32 	%f51, %f50, %f48, 0f3E0F2955;
	fma.rn.f32 	%f52, %f51, %f48, 0fBE2AD8B9;
	fma.rn.f32 	%f53, %f52, %f48, 0f3E4CED0B;
	fma.rn.f32 	%f54, %f53, %f48, 0fBE7FFF22;
	fma.rn.f32 	%f55, %f54, %f48, 0f3EAAAA78;
	fma.rn.f32 	%f56, %f55, %f48, 0fBF000000;
	mul.f32 	%f57, %f48, %f56;
	fma.rn.f32 	%f58, %f57, %f48, %f48;
	fma.rn.f32 	%f59, %f47, 0f3F317218, %f58;
	setp.gt.u32 	%p8, %r23, 2139095039;
	fma.rn.f32 	%f60, %f43, 0f7F800000, 0f7F800000;
	selp.f32 	%f61, %f60, %f59, %p8;
	setp.eq.f32 	%p9, %f43, 0f00000000;
	selp.f32 	%f62, 0fFF800000, %f61, %p9;
	fma.rn.f32 	%f63, %f39, %f62, %f38;
	add.s64 	%rd12, %rd10, %rd9;
	ld.global.f32 	%f64, [%rd12];
	add.s64 	%rd13, %rd11, %rd9;
	ld.global.f32 	%f65, [%rd13];
	add.f32 	%f66, %f65, 0f00800000;
	setp.lt.f32 	%p10, %f66, 0f00800000;
	mul.f32 	%f67, %f66, 0f4B000000;
	selp.f32 	%f68, %f67, %f66, %p10;
	selp.f32 	%f69, 0fC1B80000, 0f00000000, %p10;
	mov.b32 	%r27, %f68;
	add.s32 	%r28, %r27, -1059760811;
	and.b32  	%r29, %r28, -8388608;
	sub.s32 	%r30, %r27, %r29;
	mov.b32 	%f70, %r30;
	cvt.rn.f32.s32 	%f71, %r29;
	fma.rn.f32 	%f72, %f71, 0f34000000, %f69;
	add.f32 	%f73, %f70, 0fBF800000;
	fma.rn.f32 	%f74, %f73, 0fBE055027, 0f3E1039F6;
	fma.rn.f32 	%f75, %f74, %f73, 0fBDF8CDCC;
	fma.rn.f32 	%f76, %f75, %f73, 0f3E0F2955;
	fma.rn.f32 	%f77, %f76, %f73, 0fBE2AD8B9;
	fma.rn.f32 	%f78, %f77, %f73, 0f3E4CED0B;
	fma.rn.f32 	%f79, %f78, %f73, 0fBE7FFF22;
	fma.rn.f32 	%f80, %f79, %f73, 0f3EAAAA78;
	fma.rn.f32 	%f81, %f80, %f73, 0fBF000000;
	mul.f32 	%f82, %f73, %f81;
	fma.rn.f32 	%f83, %f82, %f73, %f73;
	fma.rn.f32 	%f84, %f72, 0f3F317218, %f83;
	setp.gt.u32 	%p11, %r27, 2139095039;
	fma.rn.f32 	%f85, %f68, 0f7F800000, 0f7F800000;
	selp.f32 	%f86, %f85, %f84, %p11;
	setp.eq.f32 	%p12, %f68, 0f00000000;
	selp.f32 	%f87, 0fFF800000, %f86, %p12;
	fma.rn.f32 	%f88, %f64, %f87, %f63;
	add.s64 	%rd14, %rd12, %rd9;
	ld.global.f32 	%f89, [%rd14];
	add.s64 	%rd15, %rd13, %rd9;
	ld.global.f32 	%f90, [%rd15];
	add.f32 	%f91, %f90, 0f00800000;
	setp.lt.f32 	%p13, %f91, 0f00800000;
	mul.f32 	%f92, %f91, 0f4B000000;
	selp.f32 	%f93, %f92, %f91, %p13;
	selp.f32 	%f94, 0fC1B80000, 0f00000000, %p13;
	mov.b32 	%r31, %f93;
	add.s32 	%r32, %r31, -1059760811;
	and.b32  	%r33, %r32, -8388608;
	sub.s32 	%r34, %r31, %r33;
	mov.b32 	%f95, %r34;
	cvt.rn.f32.s32 	%f96, %r33;
	fma.rn.f32 	%f97, %f96, 0f34000000, %f94;
	add.f32 	%f98, %f95, 0fBF800000;
	fma.rn.f32 	%f99, %f98, 0fBE055027, 0f3E1039F6;
	fma.rn.f32 	%f100, %f99, %f98, 0fBDF8CDCC;
	fma.rn.f32 	%f101, %f100, %f98, 0f3E0F2955;
	fma.rn.f32 	%f102, %f101, %f98, 0fBE2AD8B9;
	fma.rn.f32 	%f103, %f102, %f98, 0f3E4CED0B;
	fma.rn.f32 	%f104, %f103, %f98, 0fBE7FFF22;
	fma.rn.f32 	%f105, %f104, %f98, 0f3EAAAA78;
	fma.rn.f32 	%f106, %f105, %f98, 0fBF000000;
	mul.f32 	%f107, %f98, %f106;
	fma.rn.f32 	%f108, %f107, %f98, %f98;
	fma.rn.f32 	%f109, %f97, 0f3F317218, %f108;
	setp.gt.u32 	%p14, %r31, 2139095039;
	fma.rn.f32 	%f110, %f93, 0f7F800000, 0f7F800000;
	selp.f32 	%f111, %f110, %f109, %p14;
	setp.eq.f32 	%p15, %f93, 0f00000000;
	selp.f32 	%f112, 0fFF800000, %f111, %p15;
	fma.rn.f32 	%f194, %f89, %f112, %f88;
	add.s32 	%r51, %r51, 4;
	add.s32 	%r50, %r50, %r5;
	setp.ne.s32 	%p16, %r51, 0;
	@%p16 bra 	$L__BB9_4;
$L__BB9_5:
	setp.eq.s32 	%p17, %r2, 0;
	@%p17 bra 	$L__BB9_10;
	setp.eq.s32 	%p18, %r2, 1;
	@%p18 bra 	$L__BB9_8;
	mad.lo.s32 	%r35, %r53, %r14, %r1;
	mul.wide.s32 	%rd16, %r35, 4;
	add.s64 	%rd17, %rd2, %rd16;
	ld.global.f32 	%f114, [%rd17];
	add.s64 	%rd18, %rd1, %rd16;
	ld.global.f32 	%f115, [%rd18];
	add.f32 	%f116, %f115, 0f00800000;
	setp.lt.f32 	%p19, %f116, 0f00800000;
	mul.f32 	%f117, %f116, 0f4B000000;
	selp.f32 	%f118, %f117, %f116, %p19;
	selp.f32 	%f119, 0fC1B80000, 0f00000000, %p19;
	mov.b32 	%r36, %f118;
	add.s32 	%r37, %r36, -1059760811;
	and.b32  	%r38, %r37, -8388608;
	sub.s32 	%r39, %r36, %r38;
	mov.b32 	%f120, %r39;
	cvt.rn.f32.s32 	%f121, %r38;
	fma.rn.f32 	%f122, %f121, 0f34000000, %f119;
	add.f32 	%f123, %f120, 0fBF800000;
	fma.rn.f32 	%f124, %f123, 0fBE055027, 0f3E1039F6;
	fma.rn.f32 	%f125, %f124, %f123, 0fBDF8CDCC;
	fma.rn.f32 	%f126, %f125, %f123, 0f3E0F2955;
	fma.rn.f32 	%f127, %f126, %f123, 0fBE2AD8B9;
	fma.rn.f32 	%f128, %f127, %f123, 0f3E4CED0B;
	fma.rn.f32 	%f129, %f128, %f123, 0fBE7FFF22;
	fma.rn.f32 	%f130, %f129, %f123, 0f3EAAAA78;
	fma.rn.f32 	%f131, %f130, %f123, 0fBF000000;
	mul.f32 	%f132, %f123, %f131;
	fma.rn.f32 	%f133, %f132, %f123, %f123;
	fma.rn.f32 	%f134, %f122, 0f3F317218, %f133;
	setp.gt.u32 	%p20, %r36, 2139095039;
	fma.rn.f32 	%f135, %f118, 0f7F800000, 0f7F800000;
	selp.f32 	%f136, %f135, %f134, %p20;
	setp.eq.f32 	%p21, %f118, 0f00000000;
	selp.f32 	%f137, 0fFF800000, %f136, %p21;
	fma.rn.f32 	%f138, %f114, %f137, %f194;
	mul.wide.s32 	%rd19, %r14, 4;
	add.s64 	%rd20, %rd17, %rd19;
	ld.global.f32 	%f139, [%rd20];
	add.s64 	%rd21, %rd18, %rd19;
	ld.global.f32 	%f140, [%rd21];
	add.f32 	%f141, %f140, 0f00800000;
	setp.lt.f32 	%p22, %f141, 0f00800000;
	mul.f32 	%f142, %f141, 0f4B000000;
	selp.f32 	%f143, %f142, %f141, %p22;
	selp.f32 	%f144, 0fC1B80000, 0f00000000, %p22;
	mov.b32 	%r40, %f143;
	add.s32 	%r41, %r40, -1059760811;
	and.b32  	%r42, %r41, -8388608;
	sub.s32 	%r43, %r40, %r42;
	mov.b32 	%f145, %r43;
	cvt.rn.f32.s32 	%f146, %r42;
	fma.rn.f32 	%f147, %f146, 0f34000000, %f144;
	add.f32 	%f148, %f145, 0fBF800000;
	fma.rn.f32 	%f149, %f148, 0fBE055027, 0f3E1039F6;
	fma.rn.f32 	%f150, %f149, %f148, 0fBDF8CDCC;
	fma.rn.f32 	%f151, %f150, %f148, 0f3E0F2955;
	fma.rn.f32 	%f152, %f151, %f148, 0fBE2AD8B9;
	fma.rn.f32 	%f153, %f152, %f148, 0f3E4CED0B;
	fma.rn.f32 	%f154, %f153, %f148, 0fBE7FFF22;
	fma.rn.f32 	%f155, %f154, %f148, 0f3EAAAA78;
	fma.rn.f32 	%f156, %f155, %f148, 0fBF000000;
	mul.f32 	%f157, %f148, %f156;
	fma.rn.f32 	%f158, %f157, %f148, %f148;
	fma.rn.f32 	%f159, %f147, 0f3F317218, %f158;
	setp.gt.u32 	%p23, %r40, 2139095039;
	fma.rn.f32 	%f160, %f143, 0f7F800000, 0f7F800000;
	selp.f32 	%f161, %f160, %f159, %p23;
	setp.eq.f32 	%p24, %f143, 0f00000000;
	selp.f32 	%f162, 0fFF800000, %f161, %p24;
	fma.rn.f32 	%f194, %f139, %f162, %f138;
	add.s32 	%r53, %r53, 2;
$L__BB9_8:
	and.b32  	%r44, %r13, 1;
	setp.eq.b32 	%p25, %r44, 1;
	not.pred 	%p26, %p25;
	@%p26 bra 	$L__BB9_10;
	mad.lo.s32 	%r45, %r53, %r14, %r1;
	mul.wide.s32 	%rd22, %r45, 4;
	add.s64 	%rd23, %rd2, %rd22;
	ld.global.f32 	%f163, [%rd23];
	add.s64 	%rd24, %rd1, %rd22;
	ld.global.f32 	%f164, [%rd24];
	add.f32 	%f165, %f164, 0f00800000;
	setp.lt.f32 	%p27, %f165, 0f00800000;
	mul.f32 	%f166, %f165, 0f4B000000;
	selp.f32 	%f167, %f166, %f165, %p27;
	selp.f32 	%f168, 0fC1B80000, 0f00000000, %p27;
	mov.b32 	%r46, %f167;
	add.s32 	%r47, %r46, -1059760811;
	and.b32  	%r48, %r47, -8388608;
	sub.s32 	%r49, %r46, %r48;
	mov.b32 	%f169, %r49;
	cvt.rn.f32.s32 	%f170, %r48;
	fma.rn.f32 	%f171, %f170, 0f34000000, %f168;
	add.f32 	%f172, %f169, 0fBF800000;
	fma.rn.f32 	%f173, %f172, 0fBE055027, 0f3E1039F6;
	fma.rn.f32 	%f174, %f173, %f172, 0fBDF8CDCC;
	fma.rn.f32 	%f175, %f174, %f172, 0f3E0F2955;
	fma.rn.f32 	%f176, %f175, %f172, 0fBE2AD8B9;
	fma.rn.f32 	%f177, %f176, %f172, 0f3E4CED0B;
	fma.rn.f32 	%f178, %f177, %f172, 0fBE7FFF22;
	fma.rn.f32 	%f179, %f178, %f172, 0f3EAAAA78;
	fma.rn.f32 	%f180, %f179, %f172, 0fBF000000;
	mul.f32 	%f181, %f172, %f180;
	fma.rn.f32 	%f182, %f181, %f172, %f172;
	fma.rn.f32 	%f183, %f171, 0f3F317218, %f182;
	setp.gt.u32 	%p28, %r46, 2139095039;
	fma.rn.f32 	%f184, %f167, 0f7F800000, 0f7F800000;
	selp.f32 	%f185, %f184, %f183, %p28;
	setp.eq.f32 	%p29, %f167, 0f00000000;
	selp.f32 	%f186, 0fFF800000, %f185, %p29;
	fma.rn.f32 	%f194, %f163, %f186, %f194;
$L__BB9_10:
	neg.f32 	%f187, %f194;
	cvta.to.global.u64 	%rd25, %rd3;
	atom.global.add.f32 	%f188, [%rd25], %f187;
$L__BB9_11:
	ret;

}
	// .globl	_Z19predictLabelsKernelPfPiii
.visible .entry _Z19predictLabelsKernelPfPiii(
	.param .u64 .ptr .align 1 _Z19predictLabelsKernelPfPiii_param_0,
	.param .u64 .ptr .align 1 _Z19predictLabelsKernelPfPiii_param_1,
	.param .u32 _Z19predictLabelsKernelPfPiii_param_2,
	.param .u32 _Z19predictLabelsKernelPfPiii_param_3
)
{
	.reg .pred 	%p<40>;
	.reg .b32 	%r<119>;
	.reg .b32 	%f<71>;
	.reg .b64 	%rd<43>;

	ld.param.u64 	%rd3, [_Z19predictLabelsKernelPfPiii_param_0];
	ld.param.u64 	%rd2, [_Z19predictLabelsKernelPfPiii_param_1];
	ld.param.u32 	%r37, [_Z19predictLabelsKernelPfPiii_param_2];
	ld.param.u32 	%r38, [_Z19predictLabelsKernelPfPiii_param_3];
	cvta.to.global.u64 	%rd1, %rd3;
	mov.u32 	%r39, %ctaid.x;
	mov.u32 	%r40, %ntid.x;
	mov.u32 	%r41, %tid.x;
	mad.lo.s32 	%r1, %r39, %r40, %r41;
	setp.ge.s32 	%p1, %r1, %r38;
	@%p1 bra 	$L__BB10_15;
	setp.lt.s32 	%p2, %r37, 1;
	mov.b32 	%r118, -1;
	@%p2 bra 	$L__BB10_14;
	and.b32  	%r2, %r37, 15;
	setp.lt.u32 	%p3, %r37, 16;
	mov.f32 	%f67, 0fFF7FFFFF;
	mov.b32 	%r118, -1;
	mov.b32 	%r109, 0;
	@%p3 bra 	$L__BB10_5;
	and.b32  	%r109, %r37, 2147483632;
	shl.b32 	%r4, %r38, 4;
	mov.f32 	%f67, 0fFF7FFFFF;
	mov.b32 	%r118, -1;
	mov.b32 	%r103, 0;
	mul.wide.s32 	%rd6, %r38, 4;
	mov.u32 	%r102, %r1;
$L__BB10_4:
	.pragma "nounroll";
	mul.wide.s32 	%rd4, %r102, 4;
	add.s64 	%rd5, %rd1, %rd4;
	ld.global.f32 	%f12, [%rd5];
	setp.gt.f32 	%p4, %f12, %f67;
	selp.f32 	%f13, %f12, %f67, %p4;
	selp.b32 	%r48, %r103, %r118, %p4;
	add.s64 	%rd7, %rd5, %rd6;
	ld.global.f32 	%f14, [%rd7];
	setp.gt.f32 	%p5, %f14, %f13;
	selp.f32 	%f15, %f14, %f13, %p5;
	add.s32 	%r49, %r103, 1;
	selp.b32 	%r50, %r49, %r48, %p5;
	add.s64 	%rd8, %rd7, %rd6;
	ld.global.f32 	%f16, [%rd8];
	setp.gt.f32 	%p6, %f16, %f15;
	selp.f32 	%f17, %f16, %f15, %p6;
	add.s32 	%r51, %r103, 2;
	selp.b32 	%r52, %r51, %r50, %p6;
	add.s64 	%rd9, %rd8, %rd6;
	ld.global.f32 	%f18, [%rd9];
	setp.gt.f32 	%p7, %f18, %f17;
	selp.f32 	%f19, %f18, %f17, %p7;
	add.s32 	%r53, %r103, 3;
	selp.b32 	%r54, %r53, %r52, %p7;
	add.s64 	%rd10, %rd9, %rd6;
	ld.global.f32 	%f20, [%rd10];
	setp.gt.f32 	%p8, %f20, %f19;
	selp.f32 	%f21, %f20, %f19, %p8;
	add.s32 	%r55, %r103, 4;
	selp.b32 	%r56, %r55, %r54, %p8;
	add.s64 	%rd11, %rd10, %rd6;
	ld.global.f32 	%f22, [%rd11];
	setp.gt.f32 	%p9, %f22, %f21;
	selp.f32 	%f23, %f22, %f21, %p9;
	add.s32 	%r57, %r103, 5;
	selp.b32 	%r58, %r57, %r56, %p9;
	add.s64 	%rd12, %rd11, %rd6;
	ld.global.f32 	%f24, [%rd12];
	setp.gt.f32 	%p10, %f24, %f23;
	selp.f32 	%f25, %f24, %f23, %p10;
	add.s32 	%r59, %r103, 6;
	selp.b32 	%r60, %r59, %r58, %p10;
	add.s64 	%rd13, %rd12, %rd6;
	ld.global.f32 	%f26, [%rd13];
	setp.gt.f32 	%p11, %f26, %f25;
	selp.f32 	%f27, %f26, %f25, %p11;
	add.s32 	%r61, %r103, 7;
	selp.b32 	%r62, %r61, %r60, %p11;
	add.s64 	%rd14, %rd13, %rd6;
	ld.global.f32 	%f28, [%rd14];
	setp.gt.f32 	%p12, %f28, %f27;
	selp.f32 	%f29, %f28, %f27, %p12;
	add.s32 	%r63, %r103, 8;
	selp.b32 	%r64, %r63, %r62, %p12;
	add.s64 	%rd15, %rd14, %rd6;
	ld.global.f32 	%f30, [%rd15];
	setp.gt.f32 	%p13, %f30, %f29;
	selp.f32 	%f31, %f30, %f29, %p13;
	add.s32 	%r65, %r103, 9;
	selp.b32 	%r66, %r65, %r64, %p13;
	add.s64 	%rd16, %rd15, %rd6;
	ld.global.f32 	%f32, [%rd16];
	setp.gt.f32 	%p14, %f32, %f31;
	selp.f32 	%f33, %f32, %f31, %p14;
	add.s32 	%r67, %r103, 10;
	selp.b32 	%r68, %r67, %r66, %p14;
	add.s64 	%rd17, %rd16, %rd6;
	ld.global.f32 	%f34, [%rd17];
	setp.gt.f32 	%p15, %f34, %f33;
	selp.f32 	%f35, %f34, %f33, %p15;
	add.s32 	%r69, %r103, 11;
	selp.b32 	%r70, %r69, %r68, %p15;
	add.s64 	%rd18, %rd17, %rd6;
	ld.global.f32 	%f36, [%rd18];
	setp.gt.f32 	%p16, %f36, %f35;
	selp.f32 	%f37, %f36, %f35, %p16;
	add.s32 	%r71, %r103, 12;
	selp.b32 	%r72, %r71, %r70, %p16;
	add.s64 	%rd19, %rd18, %rd6;
	ld.global.f32 	%f38, [%rd19];
	setp.gt.f32 	%p17, %f38, %f37;
	selp.f32 	%f39, %f38, %f37, %p17;
	add.s32 	%r73, %r103, 13;
	selp.b32 	%r74, %r73, %r72, %p17;
	add.s64 	%rd20, %rd19, %rd6;
	ld.global.f32 	%f40, [%rd20];
	setp.gt.f32 	%p18, %f40, %f39;
	selp.f32 	%f41, %f40, %f39, %p18;
	add.s32 	%r75, %r103, 14;
	selp.b32 	%r76, %r75, %r74, %p18;
	add.s64 	%rd21, %rd20, %rd6;
	ld.global.f32 	%f42, [%rd21];
	setp.gt.f32 	%p19, %f42, %f41;
	selp.f32 	%f67, %f42, %f41, %p19;
	add.s32 	%r77, %r103, 15;
	selp.b32 	%r118, %r77, %r76, %p19;
	add.s32 	%r102, %r102, %r4;
	add.s32 	%r103, %r103, 16;
	setp.ne.s32 	%p20, %r103, %r109;
	@%p20 bra 	$L__BB10_4;
$L__BB10_5:
	setp.eq.s32 	%p21, %r2, 0;
	@%p21 bra 	$L__BB10_14;
	and.b32  	%r14, %r37, 7;
	setp.lt.u32 	%p22, %r2, 8;
	@%p22 bra 	$L__BB10_8;
	mad.lo.s32 	%r79, %r109, %r38, %r1;
	mul.wide.s32 	%rd22, %r79, 4;
	add.s64 	%rd23, %rd1, %rd22;
	ld.global.f32 	%f43, [%rd23];
	setp.gt.f32 	%p23, %f43, %f67;
	selp.f32 	%f44, %f43, %f67, %p23;
	selp.b32 	%r80, %r109, %r118, %p23;
	add.s32 	%r81, %r109, 1;
	mul.wide.s32 	%rd24, %r38, 4;
	add.s64 	%rd25, %rd23, %rd24;
	ld.global.f32 	%f45, [%rd25];
	setp.gt.f32 	%p24, %f45, %f44;
	selp.f32 	%f46, %f45, %f44, %p24;
	selp.b32 	%r82, %r81, %r80, %p24;
	add.s32 	%r83, %r109, 2;
	add.s64 	%rd26, %rd25, %rd24;
	ld.global.f32 	%f47, [%rd26];
	setp.gt.f32 	%p25, %f47, %f46;
	selp.f32 	%f48, %f47, %f46, %p25;
	selp.b32 	%r84, %r83, %r82, %p25;
	add.s32 	%r85, %r109, 3;
	add.s64 	%rd27, %rd26, %rd24;
	ld.global.f32 	%f49, [%rd27];
	setp.gt.f32 	%p26, %f49, %f48;
	selp.f32 	%f50, %f49, %f48, %p26;
	selp.b32 	%r86, %r85, %r84, %p26;
	add.s32 	%r87, %r109, 4;
	add.s64 	%rd28, %rd27, %rd24;
	ld.global.f32 	%f51, [%rd28];
	setp.gt.f32 	%p27, %f51, %f50;
	selp.f32 	%f52, %f51, %f50, %p27;
	selp.b32 	%r88, %r87, %r86, %p27;
	add.s32 	%r89, %r109, 5;
	add.s64 	%rd29, %rd28, %rd24;
	ld.global.f32 	%f53, [%rd29];
	setp.gt.f32 	%p28, %f53, %f52;
	selp.f32 	%f54, %f53, %f52, %p28;
	selp.b32 	%r90, %r89, %r88, %p28;
	add.s32 	%r91, %r109, 6;
	add.s64 	%rd30, %rd29, %rd24;
	ld.global.f32 	%f55, [%rd30];
	setp.gt.f32 	%p29, %f55, %f54;
	selp.f32 	%f56, %f55, %f54, %p29;
	selp.b32 	%r92, %r91, %r90, %p29;
	add.s32 	%r93, %r109, 7;
	add.s64 	%rd31, %rd30, %rd24;
	ld.global.f32 	%f57, [%rd31];
	setp.gt.f32 	%p30, %f57, %f56;
	selp.f32 	%f67, %f57, %f56, %p30;
	selp.b32 	%r118, %r93, %r92, %p30;
	add.s32 	%r109, %r109, 8;
$L__BB10_8:
	setp.eq.s32 	%p31, %r14, 0;
	@%p31 bra 	$L__BB10_14;
	and.b32  	%r20, %r37, 3;
	setp.lt.u32 	%p32, %r14, 4;
	@%p32 bra 	$L__BB10_11;
	mad.lo.s32 	%r95, %r109, %r38, %r1;
	mul.wide.s32 	%rd32, %r95, 4;
	add.s64 	%rd33, %rd1, %rd32;
	ld.global.f32 	%f58, [%rd33];
	setp.gt.f32 	%p33, %f58, %f67;
	selp.f32 	%f59, %f58, %f67, %p33;
	selp.b32 	%r96, %r109, %r118, %p33;
	add.s32 	%r97, %r109, 1;
	mul.wide.s32 	%rd34, %r38, 4;
	add.s64 	%rd35, %rd33, %rd34;
	ld.global.f32 	%f60, [%rd35];
	setp.gt.f32 	%p34, %f60, %f59;
	selp.f32 	%f61, %f60, %f59, %p34;
	selp.b32 	%r98, %r97, %r96, %p34;
	add.s32 	%r99, %r109, 2;
	add.s64 	%rd36, %rd35, %rd34;
	ld.global.f32 	%f62, [%rd36];
	setp.gt.f32 	%p35, %f62, %f61;
	selp.f32 	%f63, %f62, %f61, %p35;
	selp.b32 	%r100, %r99, %r98, %p35;
	add.s32 	%r101, %r109, 3;
	add.s64 	%rd37, %rd36, %rd34;
	ld.global.f32 	%f64, [%rd37];
	setp.gt.f32 	%p36, %f64, %f63;
	selp.f32 	%f67, %f64, %f63, %p36;
	selp.b32 	%r118, %r101, %r100, %p36;
	add.s32 	%r109, %r109, 4;
$L__BB10_11:
	setp.eq.s32 	%p37, %r20, 0;
	@%p37 bra 	$L__BB10_14;
	mad.lo.s32 	%r115, %r109, %r38, %r1;
	neg.s32 	%r114, %r20;
$L__BB10_13:
	.pragma "nounroll";
	mul.wide.s32 	%rd38, %r115, 4;
	add.s64 	%rd39, %rd1, %rd38;
	ld.global.f32 	%f65, [%rd39];
	setp.gt.f32 	%p38, %f65, %f67;
	selp.f32 	%f67, %f65, %f67, %p38;
	selp.b32 	%r118, %r109, %r118, %p38;
	add.s32 	%r109, %r109, 1;
	add.s32 	%r115, %r115, %r38;
	add.s32 	%r114, %r114, 1;
	setp.ne.s32 	%p39, %r114, 0;
	@%p39 bra 	$L__BB10_13;
$L__BB10_14:
	cvta.to.global.u64 	%rd40, %rd2;
	mul.wide.s32 	%rd41, %r1, 4;
	add.s64 	%rd42, %rd40, %rd41;
	st.global.u32 	[%rd42], %r118;
$L__BB10_15:
	ret;

}
	// .globl	_Z19updateWeightsKernelPfS_iifi
.visible .entry _Z19updateWeightsKernelPfS_iifi(
	.param .u64 .ptr .align 1 _Z19updateWeightsKernelPfS_iifi_param_0,
	.param .u64 .ptr .align 1 _Z19updateWeightsKernelPfS_iifi_param_1,
	.param .u32 _Z19updateWeightsKernelPfS_iifi_param_2,
	.param .u32 _Z19updateWeightsKernelPfS_iifi_param_3,
	.param .f32 _Z19updateWeightsKernelPfS_iifi_param_4,
	.param .u32 _Z19updateWeightsKernelPfS_iifi_param_5
)
{
	.reg .pred 	%p<4>;
	.reg .b32 	%r<13>;
	.reg .b32 	%f<8>;
	.reg .b64 	%rd<8>;

	ld.param.u64 	%rd1, [_Z19updateWeightsKernelPfS_iifi_param_0];
	ld.param.u64 	%rd2, [_Z19updateWeightsKernelPfS_iifi_param_1];
	ld.param.u32 	%r5, [_Z19updateWeightsKernelPfS_iifi_param_2];
	ld.param.u32 	%r3, [_Z19updateWeightsKernelPfS_iifi_param_3];
	ld.param.f32 	%f1, [_Z19updateWeightsKernelPfS_iifi_param_4];
	ld.param.u32 	%r4, [_Z19updateWeightsKernelPfS_iifi_param_5];
	mov.u32 	%r6, %ctaid.y;
	mov.u32 	%r7, %ntid.y;
	mov.u32 	%r8, %tid.y;
	mad.lo.s32 	%r1, %r6, %r7, %r8;
	mov.u32 	%r9, %ctaid.x;
	mov.u32 	%r10, %ntid.x;
	mov.u32 	%r11, %tid.x;
	mad.lo.s32 	%r2, %r9, %r10, %r11;
	setp.ge.s32 	%p1, %r1, %r5;
	setp.ge.s32 	%p2, %r2, %r3;
	or.pred  	%p3, %p1, %p2;
	@%p3 bra 	$L__BB11_2;
	cvta.to.global.u64 	%rd3, %rd1;
	cvta.to.global.u64 	%rd4, %rd2;
	mad.lo.s32 	%r12, %r3, %r1, %r2;
	mul.wide.s32 	%rd5, %r12, 4;
	add.s64 	%rd6, %rd3, %rd5;
	ld.global.f32 	%f2, [%rd6];
	mul.f32 	%f3, %f1, %f2;
	cvt.rn.f32.s32 	%f4, %r4;
	div.rn.f32 	%f5, %f3, %f4;
	add.s64 	%rd7, %rd4, %rd5;
	ld.global.f32 	%f6, [%rd7];
	sub.f32 	%f7, %f6, %f5;
	st.global.f32 	[%rd7], %f7;
$L__BB11_2:
	ret;

}


// ===== COMPILED SASS (sm_100) =====

	.target	sm_100

	.elftype	@"ET_EXEC"


//--------------------- .note.nv.tkinfo           --------------------------
	.section	.note.nv.tkinfo,"",@"SHT_NOTE"
	.sectionflags	@"SHF_NOTE_NV_TKINFO"
	.tkinfo
        /*0018*/ 	.word	0x00000002
        /*0030*/ 	.string	""
        /*0030*/ 	.string	"ptxas"
        /*0030*/ 	.string	"Cuda compilation tools, release 13.0, V13.0.88"
        /*0030*/ 	.string	"Build cuda_13.0.r13.0/compiler.36424714_0"
        /*0030*/ 	.string	"-arch sm_100 -m 64 "



//--------------------- .note.nv.cuinfo           --------------------------
	.section	.note.nv.cuinfo,"",@"SHT_NOTE"
	.sectionflags	@"SHF_NOTE_NV_CUINFO"
        /*0018*/ 	.short	0x0002
        /*001a*/ 	.short	0x0064
        /*001c*/ 	.short	0x0082
	.zero		2


//--------------------- .nv.info                  --------------------------
	.section	.nv.info,"",@"SHT_CUDA_INFO"
	.align	4


	//----- nvinfo : EIATTR_REGCOUNT
	.align		4
        /*0000*/ 	.byte	0x04, 0x2f
        /*0002*/ 	.short	(.L_1 - .L_0)
	.align		4
.L_0:
        /*0004*/ 	.word	index@(_Z17addBiasUnitKernelPfi)
        /*0008*/ 	.word	0x0000000a


	//----- nvinfo : EIATTR_FRAME_SIZE
	.align		4
.L_1:
        /*000c*/ 	.byte	0x04, 0x11
        /*000e*/ 	.short	(.L_3 - .L_2)
	.align		4
.L_2:
        /*0010*/ 	.word	index@(_Z17addBiasUnitKernelPfi)
        /*0014*/ 	.word	0x00000000


	//----- nvinfo : EIATTR_REGCOUNT
	.align		4
.L_3:
        /*0018*/ 	.byte	0x04, 0x2f
        /*001a*/ 	.short	(.L_5 - .L_4)
	.align		4
.L_4:
        /*001c*/ 	.word	index@(_Z15applyReluKernelPfii)
        /*0020*/ 	.word	0x00000008


	//----- nvinfo : EIATTR_FRAME_SIZE
	.align		4
.L_5:
        /*0024*/ 	.byte	0x04, 0x11
        /*0026*/ 	.short	(.L_7 - .L_6)
	.align		4
.L_6:
        /*0028*/ 	.word	index@(_Z15applyReluKernelPfii)
        /*002c*/ 	.word	0x00000000


	//----- nvinfo : EIATTR_REGCOUNT
	.align		4
.L_7:
        /*0030*/ 	.byte	0x04, 0x2f
        /*0032*/ 	.short	(.L_9 - .L_8)
	.align		4
.L_8:
        /*0034*/ 	.word	index@(_Z18reluBackwardKernelPfS_S_ii)
        /*0038*/ 	.word	0x0000000c


	//----- nvinfo : EIATTR_FRAME_SIZE
	.align		4
.L_9:
        /*003c*/ 	.byte	0x04, 0x11
        /*003e*/ 	.short	(.L_11 - .L_10)
	.align		4
.L_10:
        /*0040*/ 	.word	index@(_Z18reluBackwardKernelPfS_S_ii)
        /*0044*/ 	.word	0x00000000


	//----- nvinfo : EIATTR_REGCOUNT
	.align		4
.L_11:
        /*0048*/ 	.byte	0x04, 0x2f
        /*004a*/ 	.short	(.L_13 - .L_12)
	.align		4
.L_12:
        /*004c*/ 	.word	index@(_Z18applySoftmaxKernelPfii)
        /*0050*/ 	.word	0x00000020


	//----- nvinfo : EIATTR_FRAME_SIZE
	.align		4
.L_13:
        /*0054*/ 	.byte	0x04, 0x11
        /*0056*/ 	.short	(.L_15 - .L_14)
	.align		4
.L_14:
        /*0058*/ 	.word	index@($__internal_1_$__cuda_sm3x_div_rn_noftz_f32_slowpath)
        /*005c*/ 	.word	0x00000000


	//----- nvinfo : EIATTR_FRAME_SIZE
	.align		4
.L_15:
        /*0060*/ 	.byte	0x04, 0x11
        /*0062*/ 	.short	(.L_17 - .L_16)
	.align		4
.L_16:
        /*0064*/ 	.word	index@(_Z18applySoftmaxKernelPfii)
        /*0068*/ 	.word	0x00000000


	//----- nvinfo : EIATTR_REGCOUNT
	.align		4
.L_17:
        /*006c*/ 	.byte	0x04, 0x2f
        /*006e*/ 	.short	(.L_19 - .L_18)
	.align		4
.L_18:
        /*0070*/ 	.word	index@(_Z22subtractMatricesKernelPfS_S_ii)
        /*0074*/ 	.word	0x0000000c


	//----- nvinfo : EIATTR_FRAME_SIZE
	.align		4
.L_19:
        /*0078*/ 	.byte	0x04, 0x11
        /*007a*/ 	.short	(.L_21 - .L_20)
	.align		4
.L_20:
        /*007c*/ 	.word	index@(_Z22subtractMatricesKernelPfS_S_ii)
        /*0080*/ 	.word	0x00000000


	//----- nvinfo : EIATTR_REGCOUNT
	.align		4
.L_21:
        /*0084*/ 	.byte	0x04, 0x2f
        /*0086*/ 	.short	(.L_23 - .L_22)
	.align		4
.L_22:
        /*0088*/ 	.word	index@(_Z20matrixMultiplyKernelPfS_S_iii)
        /*008c*/ 	.word	0x00000020


	//----- nvinfo : EIATTR_FRAME_SIZE
	.align		4
.L_23:
        /*0090*/ 	.byte	0x04, 0x11
        /*0092*/ 	.short	(.L_25 - .L_24)
	.align		4
.L_24:
        /*0094*/ 	.word	index@(_Z20matrixMultiplyKernelPfS_S_iii)
        /*0098*/ 	.word	0x00000000


	//----- nvinfo : EIATTR_REGCOUNT
	.align		4
.L_25:
        /*009c*/ 	.byte	0x04, 0x2f
        /*009e*/ 	.short	(.L_27 - .L_26)
	.align		4
.L_26:
        /*00a0*/ 	.word	index@(_Z21transposeMatrixKernelPfiiS_)
        /*00a4*/ 	.word	0x0000000a


	//----- nvinfo : EIATTR_FRAME_SIZE
	.align		4
.L_27:
        /*00a8*/ 	.byte	0x04, 0x11
        /*00aa*/ 	.short	(.L_29 - .L_28)
	.align		4
.L_28:
        /*00ac*/ 	.word	index@(_Z21transposeMatrixKernelPfiiS_)
        /*00b0*/ 	.word	0x00000000


	//----- nvinfo : EIATTR_REGCOUNT
	.align		4
.L_29:
        /*00b4*/ 	.byte	0x04, 0x2f
        /*00b6*/ 	.short	(.L_31 - .L_30)
	.align		4
.L_30:
        /*00b8*/ 	.word	index@(_Z23transposeMatrixKernelV2PfiiS_)
        /*00bc*/ 	.word	0x0000000e


	//----- nvinfo : EIATTR_FRAME_SIZE
	.align		4
.L_31:
        /*00c0*/ 	.byte	0x04, 0x11
        /*00c2*/ 	.short	(.L_33 - .L_32)
	.align		4
.L_32:
        /*00c4*/ 	.word	index@(_Z23transposeMatrixKernelV2PfiiS_)
        /*00c8*/ 	.word	0x00000000


	//----- nvinfo : EIATTR_REGCOUNT
	.align		4
.L_33:
        /*00cc*/ 	.byte	0x04, 0x2f
        /*00ce*/ 	.short	(.L_35 - .L_34)
	.align		4
.L_34:
        /*00d0*/ 	.word	index@(_Z20oneHotEncodingKernelPiPfii)
        /*00d4*/ 	.word	0x00000020


	//----- nvinfo : EIATTR_FRAME_SIZE
	.align		4
.L_35:
        /*00d8*/ 	.byte	0x04, 0x11
        /*00da*/ 	.short	(.L_37 - .L_36)
	.align		4
.L_36:
        /*00dc*/ 	.word	index@(_Z20oneHotEncodingKernelPiPfii)
        /*00e0*/ 	.word	0x00000000


	//----- nvinfo : EIATTR_REGCOUNT
	.align		4
.L_37:
        /*00e4*/ 	.byte	0x04, 0x2f
        /*00e6*/ 	.short	(.L_39 - .L_38)
	.align		4
.L_38:
        /*00e8*/ 	.word	index@(_Z22crossEntropyLossKernelPfS_S_ii)
        /*00ec*/ 	.word	0x0000001e


	//----- nvinfo : EIATTR_FRAME_SIZE
	.align		4
.L_39:
        /*00f0*/ 	.byte	0x04, 0x11
        /*00f2*/ 	.short	(.L_41 - .L_40)
	.align		4
.L_40:
        /*00f4*/ 	.word	index@(_Z22crossEntropyLossKernelPfS_S_ii)
        /*00f8*/ 	.word	0x00000000


	//----- nvinfo : EIATTR_REGCOUNT
	.align		4
.L_41:
        /*00fc*/ 	.byte	0x04, 0x2f
        /*00fe*/ 	.short	(.L_43 - .L_42)
	.align		4
.L_42:
        /*0100*/ 	.word	index@(_Z19predictLabelsKernelPfPiii)
        /*0104*/ 	.word	0x00000020


	//----- nvinfo : EIATTR_FRAME_SIZE
	.align		4
.L_43:
        /*0108*/ 	.byte	0x04, 0x11
        /*010a*/ 	.short	(.L_45 - .L_44)
	.align		4
.L_44:
        /*010c*/ 	.word	index@(_Z19predictLabelsKernelPfPiii)
        /*0110*/ 	.word	0x00000000


	//----- nvinfo : EIATTR_REGCOUNT
	.align		4
.L_45:
        /*0114*/ 	.byte	0x04, 0x2f
        /*0116*/ 	.short	(.L_47 - .L_46)
	.align		4
.L_46:
        /*0118*/ 	.word	index@(_Z19updateWeightsKernelPfS_iifi)
        /*011c*/ 	.word	0x00000010


	//----- nvinfo : EIATTR_FRAME_SIZE
	.align		4
.L_47:
        /*0120*/ 	.byte	0x04, 0x11
        /*0122*/ 	.short	(.L_49 - .L_48)
	.align		4
.L_48:
        /*0124*/ 	.word	index@($__internal_0_$__cuda_sm3x_div_rn_noftz_f32_slowpath)
        /*0128*/ 	.word	0x00000000


	//----- nvinfo : EIATTR_FRAME_SIZE
	.align		4
.L_49:
        /*012c*/ 	.byte	0x04, 0x11
        /*012e*/ 	.short	(.L_51 - .L_50)
	.align		4
.L_50:
        /*0130*/ 	.word	index@(_Z19updateWeightsKernelPfS_iifi)
        /*0134*/ 	.word	0x00000000


	//----- nvinfo : EIATTR_MIN_STACK_SIZE
	.align		4
.L_51:
        /*0138*/ 	.byte	0x04, 0x12
        /*013a*/ 	.short	(.L_53 - .L_52)
	.align		4
.L_52:
        /*013c*/ 	.word	index@(_Z19updateWeightsKernelPfS_iifi)
        /*0140*/ 	.word	0x00000000


	//----- nvinfo : EIATTR_MIN_STACK_SIZE
	.align		4
.L_53:
        /*0144*/ 	.byte	0x04, 0x12
        /*0146*/ 	.short	(.L_55 - .L_54)
	.align		4
.L_54:
        /*0148*/ 	.word	index@(_Z19predictLabelsKernelPfPiii)
        /*014c*/ 	.word	0x00000000


	//----- nvinfo : EIATTR_MIN_STACK_SIZE
	.align		4
.L_55:
        /*0150*/ 	.byte	0x04, 0x12
        /*0152*/ 	.short	(.L_57 - .L_56)
	.align		4
.L_56:
        /*0154*/ 	.word	index@(_Z22crossEntropyLossKernelPfS_S_ii)
        /*0158*/ 	.word	0x00000000


	//----- nvinfo : EIATTR_MIN_STACK_SIZE
	.align		4
.L_57:
        /*015c*/ 	.byte	0x04, 0x12
        /*015e*/ 	.short	(.L_59 - .L_58)
	.align		4
.L_58:
        /*0160*/ 	.word	index@(_Z20oneHotEncodingKernelPiPfii)
        /*0164*/ 	.word	0x00000000


	//----- nvinfo : EIATTR_MIN_STACK_SIZE
	.align		4
.L_59:
        /*0168*/ 	.byte	0x04, 0x12
        /*016a*/ 	.short	(.L_61 - .L_60)
	.align		4
.L_60:
        /*016c*/ 	.word	index@(_Z23transposeMatrixKernelV2PfiiS_)
        /*0170*/ 	.word	0x00000000


	//----- nvinfo : EIATTR_MIN_STACK_SIZE
	.align		4
.L_61:
        /*0174*/ 	.byte	0x04, 0x12
        /*0176*/ 	.short	(.L_63 - .L_62)
	.align		4
.L_62:
        /*0178*/ 	.word	index@(_Z21transposeMatrixKernelPfiiS_)
        /*017c*/ 	.word	0x00000000


	//----- nvinfo : EIATTR_MIN_STACK_SIZE
	.align		4
.L_63:
        /*0180*/ 	.byte	0x04, 0x12
        /*0182*/ 	.short	(.L_65 - .L_64)
	.align		4
.L_64:
        /*0184*/ 	.word	index@(_Z20matrixMultiplyKernelPfS_S_iii)
        /*0188*/ 	.word	0x00000000


	//----- nvinfo : EIATTR_MIN_STACK_SIZE
	.align		4
.L_65:
        /*018c*/ 	.byte	0x04, 0x12
        /*018e*/ 	.short	(.L_67 - .L_66)
	.align		4
.L_66:
        /*0190*/ 	.word	index@(_Z22subtractMatricesKernelPfS_S_ii)
        /*0194*/ 	.word	0x00000000


	//----- nvinfo : EIATTR_MIN_STACK_SIZE
	.align		4
.L_67:
        /*0198*/ 	.byte	0x04, 0x12
        /*019a*/ 	.short	(.L_69 - .L_68)
	.align		4
.L_68:
        /*019c*/ 	.word	index@(_Z18applySoftmaxKernelPfii)
        /*01a0*/ 	.word	0x00000000


	//----- nvinfo : EIATTR_MIN_STACK_SIZE
	.align		4
.L_69:
        /*01a4*/ 	.byte	0x04, 0x12
        /*01a6*/ 	.short	(.L_71 - .L_70)
	.align		4
.L_70:
        /*01a8*/ 	.word	index@(_Z18reluBackwardKernelPfS_S_ii)
        /*01ac*/ 	.word	0x00000000


	//----- nvinfo : EIATTR_MIN_STACK_SIZE
	.align		4
.L_71:
        /*01b0*/ 	.byte	0x04, 0x12
        /*01b2*/ 	.short	(.L_73 - .L_72)
	.align		4
.L_72:
        /*01b4*/ 	.word	index@(_Z15applyReluKernelPfii)
        /*01b8*/ 	.word	0x00000000


	//----- nvinfo : EIATTR_MIN_STACK_SIZE
	.align		4
.L_73:
        /*01bc*/ 	.byte	0x04, 0x12
        /*01be*/ 	.short	(.L_75 - .L_74)
	.align		4
.L_74:
        /*01c0*/ 	.word	index@(_Z17addBiasUnitKernelPfi)
        /*01c4*/ 	.word	0x00000000
.L_75:


//--------------------- .nv.compat                --------------------------
	.section	.nv.compat,"",@"SHT_CUDA_COMPAT_INFO"
	.align	4
        /*0000*/ 	.byte	0x02, 0x09, 0x00, 0x00, 0x02, 0x02, 0x01, 0x00, 0x02, 0x05, 0x05, 0x00, 0x03, 0x07, 0x01, 0x01
        /*0010*/ 	.byte	0x02, 0x03, 0x00, 0x00, 0x02, 0x06, 0x01, 0x00, 0x04, 0x0b, 0x08, 0x00, 0x01, 0x00, 0x00, 0x00
        /*0020*/ 	.byte	0x00, 0x00, 0x00, 0x00


//--------------------- .nv.info._Z19updateWeightsKernelPfS_iifi --------------------------
	.section	.nv.info._Z19updateWeightsKernelPfS_iifi,"",@"SHT_CUDA_INFO"
	.sectionflags	@""
	.align	4


	//----- nvinfo : EIATTR_CUDA_API_VERSION
	.align		4
        /*0000*/ 	.byte	0x04, 0x37
        /*0002*/ 	.short	(.L_77 - .L_76)
.L_76:
        /*0004*/ 	.word	0x00000082


	//----- nvinfo : EIATTR_KPARAM_INFO
	.align		4
.L_77:
        /*0008*/ 	.byte	0x04, 0x17
        /*000a*/ 	.short	(.L_79 - .L_78)
.L_78:
        /*000c*/ 	.word	0x00000000
        /*0010*/ 	.short	0x0005
        /*0012*/ 	.short	0x001c
        /*0014*/ 	.byte	0x00, 0xf0, 0x11, 0x00


	//----- nvinfo : EIATTR_KPARAM_INFO
	.align		4
.L_79:
        /*0018*/ 	.byte	0x04, 0x17
        /*001a*/ 	.short	(.L_81 - .L_80)
.L_80:
        /*001c*/ 	.word	0x00000000
        /*0020*/ 	.short	0x0004
        /*0022*/ 	.short	0x0018
        /*0024*/ 	.byte	0x00, 0xf0, 0x11, 0x00


	//----- nvinfo : EIATTR_KPARAM_INFO
	.align		4
.L_81:
        /*0028*/ 	.byte	0x04, 0x17
        /*002a*/ 	.short	(.L_83 - .L_82)
.L_82:
        /*002c*/ 	.word	0x00000000
        /*0030*/ 	.short	0x0003
        /*0032*/ 	.short	0x0014
        /*0034*/ 	.byte	0x00, 0xf0, 0x11, 0x00


	//----- nvinfo : EIATTR_KPARAM_INFO
	.align		4
.L_83:
        /*0038*/ 	.byte	0x04, 0x17
        /*003a*/ 	.short	(.L_85 - .L_84)
.L_84:
        /*003c*/ 	.word	0x00000000
        /*0040*/ 	.short	0x0002
        /*0042*/ 	.short	0x0010
        /*0044*/ 	.byte	0x00, 0xf0, 0x11, 0x00


	//----- nvinfo : EIATTR_KPARAM_INFO
	.align		4
.L_85:
        /*0048*/ 	.byte	0x04, 0x17
        /*004a*/ 	.short	(.L_87 - .L_86)
.L_86:
        /*004c*/ 	.word	0x00000000
        /*0050*/ 	.short	0x0001
        /*0052*/ 	.short	0x0008
        /*0054*/ 	.byte	0x00, 0xf5, 0x21, 0x00


	//----- nvinfo : EIATTR_KPARAM_INFO
	.align		4
.L_87:
        /*0058*/ 	.byte	0x04, 0x17
        /*005a*/ 	.short	(.L_89 - .L_88)
.L_88:
        /*005c*/ 	.word	0x00000000
        /*0060*/ 	.short	0x0000
        /*0062*/ 	.short	0x0000
        /*0064*/ 	.byte	0x00, 0xf5, 0x21, 0x00


	//----- nvinfo : EIATTR_SPARSE_MMA_MASK
	.align		4
.L_89:
        /*0068*/ 	.byte	0x03, 0x50
        /*006a*/ 	.short	0x0000


	//----- nvinfo : EIATTR_MAXREG_COUNT
	.align		4
        /*006c*/ 	.byte	0x03, 0x1b
        /*006e*/ 	.short	0x00ff


	//----- nvinfo : EIATTR_MERCURY_ISA_VERSION
	.align		4
        /*0070*/ 	.byte	0x03, 0x5f
        /*0072*/ 	.short	0x0101


	//----- nvinfo : EIATTR_VRC_CTA_INIT_COUNT
	.align		4
        /*0074*/ 	.byte	0x02, 0x4a
	.zero		1
	.zero		1


	//----- nvinfo : EIATTR_EXIT_INSTR_OFFSETS
	.align		4
        /*0078*/ 	.byte	0x04, 0x1c
        /*007a*/ 	.short	(.L_91 - .L_90)


	//   ....[0]....
.L_90:
        /*007c*/ 	.word	0x000000c0


	//   ....[1]....
        /*0080*/ 	.word	0x00000270


	//----- nvinfo : EIATTR_CRS_STACK_SIZE
	.align		4
.L_91:
        /*0084*/ 	.byte	0x04, 0x1e
        /*0086*/ 	.short	(.L_93 - .L_92)
.L_92:
        /*0088*/ 	.word	0x00000000


	//----- nvinfo : EIATTR_CBANK_PARAM_SIZE
	.align		4
.L_93:
        /*008c*/ 	.byte	0x03, 0x19
        /*008e*/ 	.short	0x0020


	//----- nvinfo : EIATTR_PARAM_CBANK
	.align		4
        /*0090*/ 	.byte	0x04, 0x0a
        /*0092*/ 	.short	(.L_95 - .L_94)
	.align		4
.L_94:
        /*0094*/ 	.word	index@(.nv.constant0._Z19updateWeightsKernelPfS_iifi)
        /*0098*/ 	.short	0x0380
        /*009a*/ 	.short	0x0020


	//----- nvinfo : EIATTR_SW_WAR
	.align		4
.L_95:
        /*009c*/ 	.byte	0x04, 0x36
        /*009e*/ 	.short	(.L_97 - .L_96)
.L_96:
        /*00a0*/ 	.word	0x00000008
.L_97:


//--------------------- .nv.info._Z19predictLabelsKernelPfPiii --------------------------
	.section	.nv.info._Z19predictLabelsKernelPfPiii,"",@"SHT_CUDA_INFO"
	.sectionflags	@""
	.align	4


	//----- nvinfo : EIATTR_CUDA_API_VERSION
	.align		4
        /*0000*/ 	.byte	0x04, 0x37
        /*0002*/ 	.short	(.L_99 - .L_98)
.L_98:
        /*0004*/ 	.word	0x00000082


	//----- nvinfo : EIATTR_KPARAM_INFO
	.align		4
.L_99:
        /*0008*/ 	.byte	0x04, 0x17
        /*000a*/ 	.short	(.L_101 - .L_100)
.L_100:
        /*000c*/ 	.word	0x00000000
        /*0010*/ 	.short	0x0003
        /*0012*/ 	.short	0x0014
        /*0014*/ 	.byte	0x00, 0xf0, 0x11, 0x00


	//----- nvinfo : EIATTR_KPARAM_INFO
	.align		4
.L_101:
        /*0018*/ 	.byte	0x04, 0x17
        /*001a*/ 	.short	(.L_103 - .L_102)
.L_102:
        /*001c*/ 	.word	0x00000000
        /*0020*/ 	.short	0x0002
        /*0022*/ 	.short	0x0010
        /*0024*/ 	.byte	0x00, 0xf0, 0x11, 0x00


	//----- nvinfo : EIATTR_KPARAM_INFO
	.align		4
.L_103:
        /*0028*/ 	.byte	0x04, 0x17
        /*002a*/ 	.short	(.L_105 - .L_104)
.L_104:
        /*002c*/ 	.word	0x00000000
        /*0030*/ 	.short	0x0001
        /*0032*/ 	.short	0x0008
        /*0034*/ 	.byte	0x00, 0xf5, 0x21, 0x00


	//----- nvinfo : EIATTR_KPARAM_INFO
	.align		4
.L_105:
        /*0038*/ 	.byte	0x04, 0x17
        /*003a*/ 	.short	(.L_107 - .L_106)
.L_106:
        /*003c*/ 	.word	0x00000000
        /*0040*/ 	.short	0x0000
        /*0042*/ 	.short	0x0000
        /*0044*/ 	.byte	0x00, 0xf5, 0x21, 0x00


	//----- nvinfo : EIATTR_SPARSE_MMA_MASK
	.align		4
.L_107:
        /*0048*/ 	.byte	0x03, 0x50
        /*004a*/ 	.short	0x0000


	//----- nvinfo : EIATTR_MAXREG_COUNT
	.align		4
        /*004c*/ 	.byte	0x03, 0x1b
        /*004e*/ 	.short	0x00ff


	//----- nvinfo : EIATTR_MERCURY_ISA_VERSION
	.align		4
        /*0050*/ 	.byte	0x03, 0x5f
        /*0052*/ 	.short	0x0101


	//----- nvinfo : EIATTR_VRC_CTA_INIT_COUNT
	.align		4
        /*0054*/ 	.byte	0x02, 0x4a
	.zero		1
	.zero		1


	//----- nvinfo : EIATTR_EXIT_INSTR_OFFSETS
	.align		4
        /*0058*/ 	.byte	0x04, 0x1c
        /*005a*/ 	.short	(.L_109 - .L_108)


	//   ....[0]....
.L_108:
        /*005c*/ 	.word	0x00000070


	//   ....[1]....
        /*0060*/ 	.word	0x00000cc0


	//----- nvinfo : EIATTR_CBANK_PARAM_SIZE
	.align		4
.L_109:
        /*0064*/ 	.byte	0x03, 0x19
        /*0066*/ 	.short	0x0018


	//----- nvinfo : EIATTR_PARAM_CBANK
	.align		4
        /*0068*/ 	.byte	0x04, 0x0a
        /*006a*/ 	.short	(.L_111 - .L_110)
	.align		4
.L_110:
        /*006c*/ 	.word	index@(.nv.constant0._Z19predictLabelsKernelPfPiii)
        /*0070*/ 	.short	0x0380
        /*0072*/ 	.short	0x0018


	//----- nvinfo : EIATTR_SW_WAR
	.align		4
.L_111:
        /*0074*/ 	.byte	0x04, 0x36
        /*0076*/ 	.short	(.L_113 - .L_112)
.L_112:
        /*0078*/ 	.word	0x00000008
.L_113:


//--------------------- .nv.info._Z22crossEntropyLossKernelPfS_S_ii --------------------------
	.section	.nv.info._Z22crossEntropyLossKernelPfS_S_ii,"",@"SHT_CUDA_INFO"
	.sectionflags	@""
	.align	4


	//----- nvinfo : EIATTR_CUDA_API_VERSION
	.align		4
        /*0000*/ 	.byte	0x04, 0x37
        /*0002*/ 	.short	(.L_115 - .L_114)
.L_114:
        /*0004*/ 	.word	0x00000082


	//----- nvinfo : EIATTR_KPARAM_INFO
	.align		4
.L_115:
        /*0008*/ 	.byte	0x04, 0x17
        /*000a*/ 	.short	(.L_117 - .L_116)
.L_116:
        /*000c*/ 	.word	0x00000000
        /*0010*/ 	.short	0x0004
        /*0012*/ 	.short	0x001c
        /*0014*/ 	.byte	0x00, 0xf0, 0x11, 0x00


	//----- nvinfo : EIATTR_KPARAM_INFO
	.align		4
.L_117:
        /*0018*/ 	.byte	0x04, 0x17
        /*001a*/ 	.short	(.L_119 - .L_118)
.L_118:
        /*001c*/ 	.word	0x00000000
        /*0020*/ 	.short	0x0003
        /*0022*/ 	.short	0x0018
        /*0024*/ 	.byte	0x00, 0xf0, 0x11, 0x00


	//----- nvinfo : EIATTR_KPARAM_INFO
	.align		4
.L_119:
        /*0028*/ 	.byte	0x04, 0x17
        /*002a*/ 	.short	(.L_121 - .L_120)
.L_120:
        /*002c*/ 	.word	0x00000000
        /*0030*/ 	.short	0x0002
        /*0032*/ 	.short	0x0010
        /*0034*/ 	.byte	0x00, 0xf5, 0x21, 0x00


	//----- nvinfo : EIATTR_KPARAM_INFO
	.align		4
.L_121:
        /*0038*/ 	.byte	0x04, 0x17
        /*003a*/ 	.short	(.L_123 - .L_122)
.L_122:
        /*003c*/ 	.word	0x00000000
        /*0040*/ 	.short	0x0001
        /*0042*/ 	.short	0x0008
        /*0044*/ 	.byte	0x00, 0xf5, 0x21, 0x00


	//----- nvinfo : EIATTR_KPARAM_INFO
	.align		4
.L_123:
        /*0048*/ 	.byte	0x04, 0x17
        /*004a*/ 	.short	(.L_125 - .L_124)
.L_124:
        /*004c*/ 	.word	0x00000000
        /*0050*/ 	.short	0x0000
        /*0052*/ 	.short	0x0000
        /*0054*/ 	.byte	0x00, 0xf5, 0x21, 0x00


	//----- nvinfo : EIATTR_SPARSE_MMA_MASK
	.align		4
.L_125:
        /*0058*/ 	.byte	0x03, 0x50
        /*005a*/ 	.short	0x0000


	//----- nvinfo : EIATTR_MAXREG_COUNT
	.align		4
        /*005c*/ 	.byte	0x03, 0x1b
        /*005e*/ 	.short	0x00ff


	//----- nvinfo : EIATTR_MERCURY_ISA_VERSION
	.align		4
        /*0060*/ 	.byte	0x03, 0x5f
        /*0062*/ 	.short	0x0101


	//----- nvinfo : EIATTR_VRC_CTA_INIT_COUNT
	.align		4
        /*0064*/ 	.byte	0x02, 0x4a
	.zero		1
	.zero		1


	//----- nvinfo : EIATTR_EXIT_INSTR_OFFSETS
	.align		4
        /*0068*/ 	.byte	0x04, 0x1c
        /*006a*/ 	.short	(.L_127 - .L_126)


	//   ....[0]....
.L_126:
        /*006c*/ 	.word	0x00000070


	//   ....[1]....
        /*0070*/ 	.word	0x00001050


	//----- nvinfo : EIATTR_CBANK_PARAM_SIZE
	.align		4
.L_127:
        /*0074*/ 	.byte	0x03, 0x19
        /*0076*/ 	.short	0x0020


	//----- nvinfo : EIATTR_PARAM_CBANK
	.align		4
        /*0078*/ 	.byte	0x04, 0x0a
        /*007a*/ 	.short	(.L_129 - .L_128)
	.align		4
.L_128:
        /*007c*/ 	.word	index@(.nv.constant0._Z22crossEntropyLossKernelPfS_S_ii)
        /*0080*/ 	.short	0x0380
        /*0082*/ 	.short	0x0020


	//----- nvinfo : EIATTR_SW_WAR
	.align		4
.L_129:
        /*0084*/ 	.byte	0x04, 0x36
        /*0086*/ 	.short	(.L_131 - .L_130)
.L_130:
        /*0088*/ 	.word	0x00000008
.L_131:


//--------------------- .nv.info._Z20oneHotEncodingKernelPiPfii --------------------------
	.section	.nv.info._Z20oneHotEncodingKernelPiPfii,"",@"SHT_CUDA_INFO"
	.sectionflags	@""
	.align	4


	//----- nvinfo : EIATTR_CUDA_API_VERSION
	.align		4
        /*0000*/ 	.byte	0x04, 0x37
        /*0002*/ 	.short	(.L_133 - .L_132)
.L_132:
        /*0004*/ 	.word	0x00000082


	//----- nvinfo : EIATTR_KPARAM_INFO
	.align		4
.L_133:
        /*0008*/ 	.byte	0x04, 0x17
        /*000a*/ 	.short	(.L_135 - .L_134)
.L_134:
        /*000c*/ 	.word	0x00000000
        /*0010*/ 	.short	0x0003
        /*0012*/ 	.short	0x0014
        /*0014*/ 	.byte	0x00, 0xf0, 0x11, 0x00


	//----- nvinfo : EIATTR_KPARAM_INFO
	.align		4
.L_135:
        /*0018*/ 	.byte	0x04, 0x17
        /*001a*/ 	.short	(.L_137 - .L_136)
.L_136:
        /*001c*/ 	.word	0x00000000
        /*0020*/ 	.short	0x0002
        /*0022*/ 	.short	0x0010
        /*0024*/ 	.byte	0x00, 0xf0, 0x11, 0x00


	//----- nvinfo : EIATTR_KPARAM_INFO
	.align		4
.L_137:
        /*0028*/ 	.byte	0x04, 0x17
        /*002a*/ 	.short	(.L_139 - .L_138)
.L_138:
        /*002c*/ 	.word	0x00000000
        /*0030*/ 	.short	0x0001
        /*0032*/ 	.short	0x0008
        /*0034*/ 	.byte	0x00, 0xf5, 0x21, 0x00


	//----- nvinfo : EIATTR_KPARAM_INFO
	.align		4
.L_139:
        /*0038*/ 	.byte	0x04, 0x17
        /*003a*/ 	.short	(.L_141 - .L_140)
.L_140:
        /*003c*/ 	.word	0x00000000
        /*0040*/ 	.short	0x0000
        /*0042*/ 	.short	0x0000
        /*0044*/ 	.byte	0x00, 0xf5, 0x21, 0x00


	//----- nvinfo : EIATTR_SPARSE_MMA_MASK
	.align		4
.L_141:
        /*0048*/ 	.byte	0x03, 0x50
        /*004a*/ 	.short	0x0000


	//----- nvinfo : EIATTR_MAXREG_COUNT
	.align		4
        /*004c*/ 	.byte	0x03, 0x1b
        /*004e*/ 	.short	0x00ff


	//----- nvinfo : EIATTR_MERCURY_ISA_VERSION
	.align		4
        /*0050*/ 	.byte	0x03, 0x5f
        /*0052*/ 	.short	0x0101


	//----- nvinfo : EIATTR_VRC_CTA_INIT_COUNT
	.align		4
        /*0054*/ 	.byte	0x02, 0x4a
	.zero		1
	.zero		1


	//----- nvinfo : EIATTR_EXIT_INSTR_OFFSETS
	.align		4
        /*0058*/ 	.byte	0x04, 0x1c
        /*005a*/ 	.short	(.L_143 - .L_142)


	//   ....[0]....
.L_142:
        /*005c*/ 	.word	0x00000070


	//   ....[1]....
        /*0060*/ 	.word	0x000000a0


	//   ....[2]....
        /*0064*/ 	.word	0x00000450


	//   ....[3]....
        /*0068*/ 	.word	0x00000600


	//   ....[4]....
        /*006c*/ 	.word	0x00000710


	//   ....[5]....
        /*0070*/ 	.word	0x00000780


	//----- nvinfo : EIATTR_CBANK_PARAM_SIZE
	.align		4
.L_143:
        /*0074*/ 	.byte	0x03, 0x19
        /*0076*/ 	.short	0x0018


	//----- nvinfo : EIATTR_PARAM_CBANK
	.align		4
        /*0078*/ 	.byte	0x04, 0x0a
        /*007a*/ 	.short	(.L_145 - .L_144)
	.align		4
.L_144:
        /*007c*/ 	.word	index@(.nv.constant0._Z20oneHotEncodingKernelPiPfii)
        /*0080*/ 	.short	0x0380
        /*0082*/ 	.short	0x0018


	//----- nvinfo : EIATTR_SW_WAR
	.align		4
.L_145:
        /*0084*/ 	.byte	0x04, 0x36
        /*0086*/ 	.short	(.L_147 - .L_146)
.L_146:
        /*0088*/ 	.word	0x00000008
.L_147:


//--------------------- .nv.info._Z23transposeMatrixKernelV2PfiiS_ --------------------------
	.section	.nv.info._Z23transposeMatrixKernelV2PfiiS_,"",@"SHT_CUDA_INFO"
	.sectionflags	@""
	.align	4


	//----- nvinfo : EIATTR_CUDA_API_VERSION
	.align		4
        /*0000*/ 	.byte	0x04, 0x37
        /*0002*/ 	.short	(.L_149 - .L_148)
.L_148:
        /*0004*/ 	.word	0x00000082


	//----- nvinfo : EIATTR_KPARAM_INFO
	.align		4
.L_149:
        /*0008*/ 	.byte	0x04, 0x17
        /*000a*/ 	.short	(.L_151 - .L_150)
.L_150:
        /*000c*/ 	.word	0x00000000
        /*0010*/ 	.short	0x0003
        /*0012*/ 	.short	0x0010
        /*0014*/ 	.byte	0x00, 0xf5, 0x21, 0x00


	//----- nvinfo : EIATTR_KPARAM_INFO
	.align		4
.L_151:
        /*0018*/ 	.byte	0x04, 0x17
        /*001a*/ 	.short	(.L_153 - .L_152)
.L_152:
        /*001c*/ 	.word	0x00000000
        /*0020*/ 	.short	0x0002
        /*0022*/ 	.short	0x000c
        /*0024*/ 	.byte	0x00, 0xf0, 0x11, 0x00


	//----- nvinfo : EIATTR_KPARAM_INFO
	.align		4
.L_153:
        /*0028*/ 	.byte	0x04, 0x17
        /*002a*/ 	.short	(.L_155 - .L_154)
.L_154:
        /*002c*/ 	.word	0x00000000
        /*0030*/ 	.short	0x0001
        /*0032*/ 	.short	0x0008
        /*0034*/ 	.byte	0x00, 0xf0, 0x11, 0x00


	//----- nvinfo : EIATTR_KPARAM_INFO
	.align		4
.L_155:
        /*0038*/ 	.byte	0x04, 0x17
        /*003a*/ 	.short	(.L_157 - .L_156)
.L_156:
        /*003c*/ 	.word	0x00000000
        /*0040*/ 	.short	0x0000
        /*0042*/ 	.short	0x0000
        /*0044*/ 	.byte	0x00, 0xf5, 0x21, 0x00


	//----- nvinfo : EIATTR_SPARSE_MMA_MASK
	.align		4
.L_157:
        /*0048*/ 	.byte	0x03, 0x50
        /*004a*/ 	.short	0x0000


	//----- nvinfo : EIATTR_MAXREG_COUNT
	.align		4
        /*004c*/ 	.byte	0x03, 0x1b
        /*004e*/ 	.short	0x00ff


	//----- nvinfo : EIATTR_NUM_BARRIERS
	.align		4
        /*0050*/ 	.byte	0x02, 0x4c
        /*0052*/ 	.byte	0x01
	.zero		1


	//----- nvinfo : EIATTR_MERCURY_ISA_VERSION
	.align		4
        /*0054*/ 	.byte	0x03, 0x5f
        /*0056*/ 	.short	0x0101


	//----- nvinfo : EIATTR_VRC_CTA_INIT_COUNT
	.align		4
        /*0058*/ 	.byte	0x02, 0x4a
	.zero		1
	.zero		1


	//----- nvinfo : EIATTR_EXIT_INSTR_OFFSETS
	.align		4
        /*005c*/ 	.byte	0x04, 0x1c
        /*005e*/ 	.short	(.L_159 - .L_158)


	//   ....[0]....
.L_158:
        /*0060*/ 	.word	0x000001e0


	//   ....[1]....
        /*0064*/ 	.word	0x00000290


	//----- nvinfo : EIATTR_CBANK_PARAM_SIZE
	.align		4
.L_159:
        /*0068*/ 	.byte	0x03, 0x19
        /*006a*/ 	.short	0x0018


	//----- nvinfo : EIATTR_PARAM_CBANK
	.align		4
        /*006c*/ 	.byte	0x04, 0x0a
        /*006e*/ 	.short	(.L_161 - .L_160)
	.align		4
.L_160:
        /*0070*/ 	.word	index@(.nv.constant0._Z23transposeMatrixKernelV2PfiiS_)
        /*0074*/ 	.short	0x0380
        /*0076*/ 	.short	0x0018


	//----- nvinfo : EIATTR_SW_WAR
	.align		4
.L_161:
        /*0078*/ 	.byte	0x04, 0x36
        /*007a*/ 	.short	(.L_163 - .L_162)
.L_162:
        /*007c*/ 	.word	0x00000008
.L_163:


//--------------------- .nv.info._Z21transposeMatrixKernelPfiiS_ --------------------------
	.section	.nv.info._Z21transposeMatrixKernelPfiiS_,"",@"SHT_CUDA_INFO"
	.sectionflags	@""
	.align	4


	//----- nvinfo : EIATTR_CUDA_API_VERSION
	.align		4
        /*0000*/ 	.byte	0x04, 0x37
        /*0002*/ 	.short	(.L_165 - .L_164)
.L_164:
        /*0004*/ 	.word	0x00000082


	//----- nvinfo : EIATTR_KPARAM_INFO
	.align		4
.L_165:
        /*0008*/ 	.byte	0x04, 0x17
        /*000a*/ 	.short	(.L_167 - .L_166)
.L_166:
        /*000c*/ 	.word	0x00000000
        /*0010*/ 	.short	0x0003
        /*0012*/ 	.short	0x0010
        /*0014*/ 	.byte	0x00, 0xf5, 0x21, 0x00


	//----- nvinfo : EIATTR_KPARAM_INFO
	.align		4
.L_167:
        /*0018*/ 	.byte	0x04, 0x17
        /*001a*/ 	.short	(.L_169 - .L_168)
.L_168:
        /*001c*/ 	.word	0x00000000
        /*0020*/ 	.short	0x0002
        /*0022*/ 	.short	0x000c
        /*0024*/ 	.byte	0x00, 0xf0, 0x11, 0x00


	//----- nvinfo : EIATTR_KPARAM_INFO
	.align		4
.L_169:
        /*0028*/ 	.byte	0x04, 0x17
        /*002a*/ 	.short	(.L_171 - .L_170)
.L_170:
        /*002c*/ 	.word	0x00000000
        /*0030*/ 	.short	0x0001
        /*0032*/ 	.short	0x0008
        /*0034*/ 	.byte	0x00, 0xf0, 0x11, 0x00


	//----- nvinfo : EIATTR_KPARAM_INFO
	.align		4
.L_171:
        /*0038*/ 	.byte	0x04, 0x17
        /*003a*/ 	.short	(.L_173 - .L_172)
.L_172:
        /*003c*/ 	.word	0x00000000
        /*0040*/ 	.short	0x0000
        /*0042*/ 	.short	0x0000
        /*0044*/ 	.byte	0x00, 0xf5, 0x21, 0x00


	//----- nvinfo : EIATTR_SPARSE_MMA_MASK
	.align		4
.L_173:
        /*0048*/ 	.byte	0x03, 0x50
        /*004a*/ 	.short	0x0000


	//----- nvinfo : EIATTR_MAXREG_COUNT
	.align		4
        /*004c*/ 	.byte	0x03, 0x1b
        /*004e*/ 	.short	0x00ff


	//----- nvinfo : EIATTR_MERCURY_ISA_VERSION
	.align		4
        /*0050*/ 	.byte	0x03, 0x5f
        /*0052*/ 	.short	0x0101


	//----- nvinfo : EIATTR_VRC_CTA_INIT_COUNT
	.align		4
        /*0054*/ 	.byte	0x02, 0x4a
	.zero		1
	.zero		1


	//----- nvinfo : EIATTR_EXIT_INSTR_OFFSETS
	.align		4
        /*0058*/ 	.byte	0x04, 0x1c
        /*005a*/ 	.short	(.L_175 - .L_174)


	//   ....[0]....
.L_174:
        /*005c*/ 	.word	0x000000c0


	//   ....[1]....
        /*0060*/ 	.word	0x00000160


	//----- nvinfo : EIATTR_CBANK_PARAM_SIZE
	.align		4
.L_175:
        /*0064*/ 	.byte	0x03, 0x19
        /*0066*/ 	.short	0x0018


	//----- nvinfo : EIATTR_PARAM_CBANK
	.align		4
        /*0068*/ 	.byte	0x04, 0x0a
        /*006a*/ 	.short	(.L_177 - .L_176)
	.align		4
.L_176:
        /*006c*/ 	.word	index@(.nv.constant0._Z21transposeMatrixKernelPfiiS_)
        /*0070*/ 	.short	0x0380
        /*0072*/ 	.short	0x0018


	//----- nvinfo : EIATTR_SW_WAR
	.align		4
.L_177:
        /*0074*/ 	.byte	0x04, 0x36
        /*0076*/ 	.short	(.L_179 - .L_178)
.L_178:
        /*0078*/ 	.word	0x00000008
.L_179:


//--------------------- .nv.info._Z20matrixMultiplyKernelPfS_S_iii --------------------------
	.section	.nv.info._Z20matrixMultiplyKernelPfS_S_iii,"",@"SHT_CUDA_INFO"
	.sectionflags	@""
	.align	4


	//----- nvinfo : EIATTR_CUDA_API_VERSION
	.align		4
        /*0000*/ 	.byte	0x04, 0x37
        /*0002*/ 	.short	(.L_181 - .L_180)
.L_180:
        /*0004*/ 	.word	0x00000082


	//----- nvinfo : EIATTR_KPARAM_INFO
	.align		4
.L_181:
        /*0008*/ 	.byte	0x04, 0x17
        /*000a*/ 	.short	(.L_183 - .L_182)
.L_182:
        /*000c*/ 	.word	0x00000000
        /*0010*/ 	.short	0x0005
        /*0012*/ 	.short	0x0020
        /*0014*/ 	.byte	0x00, 0xf0, 0x11, 0x00


	//----- nvinfo : EIATTR_KPARAM_INFO
	.align		4
.L_183:
        /*0018*/ 	.byte	0x04, 0x17
        /*001a*/ 	.short	(.L_185 - .L_184)
.L_184:
        /*001c*/ 	.word	0x00000000
        /*0020*/ 	.short	0x0004
        /*0022*/ 	.short	0x001c
        /*0024*/ 	.byte	0x00, 0xf0, 0x11, 0x00


	//----- nvinfo : EIATTR_KPARAM_INFO
	.align		4
.L_185:
        /*0028*/ 	.byte	0x04, 0x17
        /*002a*/ 	.short	(.L_187 - .L_186)
.L_186:
        /*002c*/ 	.word	0x00000000
        /*0030*/ 	.short	0x0003
        /*0032*/ 	.short	0x0018
        /*0034*/ 	.byte	0x00, 0xf0, 0x11, 0x00


	//----- nvinfo : EIATTR_KPARAM_INFO
	.align		4
.L_187:
        /*0038*/ 	.byte	0x04, 0x17
        /*003a*/ 	.short	(.L_189 - .L_188)
.L_188:
        /*003c*/ 	.word	0x00000000
        /*0040*/ 	.short	0x0002
        /*0042*/ 	.short	0x0010
        /*0044*/ 	.byte	0x00, 0xf5, 0x21, 0x00


	//----- nvinfo : EIATTR_KPARAM_INFO
	.align		4
.L_189:
        /*0048*/ 	.byte	0x04, 0x17
        /*004a*/ 	.short	(.L_191 - .L_190)
.L_190:
        /*004c*/ 	.word	0x00000000
        /*0050*/ 	.short	0x0001
        /*0052*/ 	.short	0x0008
        /*0054*/ 	.byte	0x00, 0xf5, 0x21, 0x00


	//----- nvinfo : EIATTR_KPARAM_INFO
	.align		4
.L_191:
        /*0058*/ 	.byte	0x04, 0x17
        /*005a*/ 	.short	(.L_193 - .L_192)
.L_192:
        /*005c*/ 	.word	0x00000000
        /*0060*/ 	.short	0x0000
        /*0062*/ 	.short	0x0000
        /*0064*/ 	.byte	0x00, 0xf5, 0x21, 0x00


	//----- nvinfo : EIATTR_SPARSE_MMA_MASK
	.align		4
.L_193:
        /*0068*/ 	.byte	0x03, 0x50
        /*006a*/ 	.short	0x0000


	//----- nvinfo : EIATTR_MAXREG_COUNT
	.align		4
        /*006c*/ 	.byte	0x03, 0x1b
        /*006e*/ 	.short	0x00ff


	//----- nvinfo : EIATTR_MERCURY_ISA_VERSION
	.align		4
        /*0070*/ 	.byte	0x03, 0x5f
        /*0072*/ 	.short	0x0101


	//----- nvinfo : EIATTR_VRC_CTA_INIT_COUNT
	.align		4
        /*0074*/ 	.byte	0x02, 0x4a
	.zero		1
	.zero		1


	//----- nvinfo : EIATTR_EXIT_INSTR_OFFSETS
	.align		4
        /*0078*/ 	.byte	0x04, 0x1c
        /*007a*/ 	.short	(.L_195 - .L_194)


	//   ....[0]....
.L_194:
        /*007c*/ 	.word	0x000000d0


	//   ....[1]....
        /*0080*/ 	.word	0x000008f0


	//----- nvinfo : EIATTR_CBANK_PARAM_SIZE
	.align		4
.L_195:
        /*0084*/ 	.byte	0x03, 0x19
        /*0086*/ 	.short	0x0024


	//----- nvinfo : EIATTR_PARAM_CBANK
	.align		4
        /*0088*/ 	.byte	0x04, 0x0a
        /*008a*/ 	.short	(.L_197 - .L_196)
	.align		4
.L_196:
        /*008c*/ 	.word	index@(.nv.constant0._Z20matrixMultiplyKernelPfS_S_iii)
        /*0090*/ 	.short	0x0380
        /*0092*/ 	.short	0x0024


	//----- nvinfo : EIATTR_SW_WAR
	.align		4
.L_197:
        /*0094*/ 	.byte	0x04, 0x36
        /*0096*/ 	.short	(.L_199 - .L_198)
.L_198:
        /*0098*/ 	.word	0x00000008
.L_199:


//--------------------- .nv.info._Z22subtractMatricesKernelPfS_S_ii --------------------------
	.section	.nv.info._Z22subtractMatricesKernelPfS_S_ii,"",@"SHT_CUDA_INFO"
	.sectionflags	@""
	.align	4


	//----- nvinfo : EIATTR_CUDA_API_VERSION
	.align		4
        /*0000*/ 	.byte	0x04, 0x37
        /*0002*/ 	.short	(.L_201 - .L_200)
.L_200:
        /*0004*/ 	.word	0x00000082


	//----- nvinfo : EIATTR_KPARAM_INFO
	.align		4
.L_201:
        /*0008*/ 	.byte	0x04, 0x17
        /*000a*/ 	.short	(.L_203 - .L_202)
.L_202:
        /*000c*/ 	.word	0x00000000
        /*0010*/ 	.short	0x0004
        /*0012*/ 	.short	0x001c
        /*0014*/ 	.byte	0x00, 0xf0, 0x11, 0x00


	//----- nvinfo : EIATTR_KPARAM_INFO
	.align		4
.L_203:
        /*0018*/ 	.byte	0x04, 0x17
        /*001a*/ 	.short	(.L_205 - .L_204)
.L_204:
        /*001c*/ 	.word	0x00000000
        /*0020*/ 	.short	0x0003
        /*0022*/ 	.short	0x0018
        /*0024*/ 	.byte	0x00, 0xf0, 0x11, 0x00


	//----- nvinfo : EIATTR_KPARAM_INFO
	.align		4
.L_205:
        /*0028*/ 	.byte	0x04, 0x17
        /*002a*/ 	.short	(.L_207 - .L_206)
.L_206:
        /*002c*/ 	.word	0x00000000
        /*0030*/ 	.short	0x0002
        /*0032*/ 	.short	0x0010
        /*0034*/ 	.byte	0x00, 0xf5, 0x21, 0x00


	//----- nvinfo : EIATTR_KPARAM_INFO
	.align		4
.L_207:
        /*0038*/ 	.byte	0x04, 0x17
        /*003a*/ 	.short	(.L_209 - .L_208)
.L_208:
        /*003c*/ 	.word	0x00000000
        /*0040*/ 	.short	0x0001
        /*0042*/ 	.short	0x0008
        /*0044*/ 	.byte	0x00, 0xf5, 0x21, 0x00


	//----- nvinfo : EIATTR_KPARAM_INFO
	.align		4
.L_209:
        /*0048*/ 	.byte	0x04, 0x17
        /*004a*/ 	.short	(.L_211 - .L_210)
.L_210:
        /*004c*/ 	.word	0x00000000
        /*0050*/ 	.short	0x0000
        /*0052*/ 	.short	0x0000
        /*0054*/ 	.byte	0x00, 0xf5, 0x21, 0x00


	//----- nvinfo : EIATTR_SPARSE_MMA_MASK
	.align		4
.L_211:
        /*0058*/ 	.byte	0x03, 0x50
        /*005a*/ 	.short	0x0000


	//----- nvinfo : EIATTR_MAXREG_COUNT
	.align		4
        /*005c*/ 	.byte	0x03, 0x1b
        /*005e*/ 	.short	0x00ff


	//----- nvinfo : EIATTR_MERCURY_ISA_VERSION
	.align		4
        /*0060*/ 	.byte	0x03, 0x5f
        /*0062*/ 	.short	0x0101


	//----- nvinfo : EIATTR_VRC_CTA_INIT_COUNT
	.align		4
        /*0064*/ 	.byte	0x02, 0x4a
	.zero		1
	.zero		1


	//----- nvinfo : EIATTR_EXIT_INSTR_OFFSETS
	.align		4
        /*0068*/ 	.byte	0x04, 0x1c
        /*006a*/ 	.short	(.L_213 - .L_212)


	//   ....[0]....
.L_212:
        /*006c*/ 	.word	0x000000c0


	//   ....[1]....
        /*0070*/ 	.word	0x00000190


	//----- nvinfo : EIATTR_CBANK_PARAM_SIZE
	.align		4
.L_213:
        /*0074*/ 	.byte	0x03, 0x19
        /*0076*/ 	.short	0x0020


	//----- nvinfo : EIATTR_PARAM_CBANK
	.align		4
        /*0078*/ 	.byte	0x04, 0x0a
        /*007a*/ 	.short	(.L_215 - .L_214)
	.align		4
.L_214:
        /*007c*/ 	.word	index@(.nv.constant0._Z22subtractMatricesKernelPfS_S_ii)
        /*0080*/ 	.short	0x0380
        /*0082*/ 	.short	0x0020


	//----- nvinfo : EIATTR_SW_WAR
	.align		4
.L_215:
        /*0084*/ 	.byte	0x04, 0x36
        /*0086*/ 	.short	(.L_217 - .L_216)
.L_216:
        /*0088*/ 	.word	0x00000008
.L_217:


//--------------------- .nv.info._Z18applySoftmaxKernelPfii --------------------------
	.section	.nv.info._Z18applySoftmaxKernelPfii,"",@"SHT_CUDA_INFO"
	.sectionflags	@""
	.align	4


	//----- nvinfo : EIATTR_CUDA_API_VERSION
	.align		4
        /*0000*/ 	.byte	0x04, 0x37
        /*0002*/ 	.short	(.L_219 - .L_218)
.L_218:
        /*0004*/ 	.word	0x00000082


	//----- nvinfo : EIATTR_KPARAM_INFO
	.align		4
.L_219:
        /*0008*/ 	.byte	0x04, 0x17
        /*000a*/ 	.short	(.L_221 - .L_220)
.L_220:
        /*000c*/ 	.word	0x00000000
        /*0010*/ 	.short	0x0002
        /*0012*/ 	.short	0x000c
        /*0014*/ 	.byte	0x00, 0xf0, 0x11, 0x00


	//----- nvinfo : EIATTR_KPARAM_INFO
	.align		4
.L_221:
        /*0018*/ 	.byte	0x04, 0x17
        /*001a*/ 	.short	(.L_223 - .L_222)
.L_222:
        /*001c*/ 	.word	0x00000000
        /*0020*/ 	.short	0x0001
        /*0022*/ 	.short	0x0008
        /*0024*/ 	.byte	0x00, 0xf0, 0x11, 0x00


	//----- nvinfo : EIATTR_KPARAM_INFO
	.align		4
.L_223:
        /*0028*/ 	.byte	0x04, 0x17
        /*002a*/ 	.short	(.L_225 - .L_224)
.L_224:
        /*002c*/ 	.word	0x00000000
        /*0030*/ 	.short	0x0000
        /*0032*/ 	.short	0x0000
        /*0034*/ 	.byte	0x00, 0xf5, 0x21, 0x00


	//----- nvinfo : EIATTR_SPARSE_MMA_MASK
	.align		4
.L_225:
        /*0038*/ 	.byte	0x03, 0x50
        /*003a*/ 	.short	0x0000


	//----- nvinfo : EIATTR_MAXREG_COUNT
	.align		4
        /*003c*/ 	.byte	0x03, 0x1b
        /*003e*/ 	.short	0x00ff


	//----- nvinfo : EIATTR_MERCURY_ISA_VERSION
	.align		4
        /*0040*/ 	.byte	0x03, 0x5f
        /*0042*/ 	.short	0x0101


	//----- nvinfo : EIATTR_VRC_CTA_INIT_COUNT
	.align		4
        /*0044*/ 	.byte	0x02, 0x4a
	.zero		1
	.zero		1


	//----- nvinfo : EIATTR_EXIT_INSTR_OFFSETS
	.align		4
        /*0048*/ 	.byte	0x04, 0x1c
        /*004a*/ 	.short	(.L_227 - .L_226)


	//   ....[0]....
.L_226:
        /*004c*/ 	.word	0x00000080


	//   ....[1]....
        /*0050*/ 	.word	0x00001750


	//   ....[2]....
        /*0054*/ 	.word	0x00002840


	//   ....[3]....
        /*0058*/ 	.word	0x00003130


	//   ....[4]....
        /*005c*/ 	.word	0x000035f0


	//   ....[5]....
        /*0060*/ 	.word	0x00003780


	//----- nvinfo : EIATTR_CRS_STACK_SIZE
	.align		4
.L_227:
        /*0064*/ 	.byte	0x04, 0x1e
        /*0066*/ 	.short	(.L_229 - .L_228)
.L_228:
        /*0068*/ 	.word	0x00000000


	//----- nvinfo : EIATTR_CBANK_PARAM_SIZE
	.align		4
.L_229:
        /*006c*/ 	.byte	0x03, 0x19
        /*006e*/ 	.short	0x0010


	//----- nvinfo : EIATTR_PARAM_CBANK
	.align		4
        /*0070*/ 	.byte	0x04, 0x0a
        /*0072*/ 	.short	(.L_231 - .L_230)
	.align		4
.L_230:
        /*0074*/ 	.word	index@(.nv.constant0._Z18applySoftmaxKernelPfii)
        /*0078*/ 	.short	0x0380
        /*007a*/ 	.short	0x0010


	//----- nvinfo : EIATTR_SW_WAR
	.align		4
.L_231:
        /*007c*/ 	.byte	0x04, 0x36
        /*007e*/ 	.short	(.L_233 - .L_232)
.L_232:
        /*0080*/ 	.word	0x00000008
.L_233:


//--------------------- .nv.info._Z18reluBackwardKernelPfS_S_ii --------------------------
	.section	.nv.info._Z18reluBackwardKernelPfS_S_ii,"",@"SHT_CUDA_INFO"
	.sectionflags	@""
	.align	4


	//----- nvinfo : EIATTR_CUDA_API_VERSION
	.align		4
        /*0000*/ 	.byte	0x04, 0x37
        /*0002*/ 	.short	(.L_235 - .L_234)
.L_234:
        /*0004*/ 	.word	0x00000082


	//----- nvinfo : EIATTR_KPARAM_INFO
	.align		4
.L_235:
        /*0008*/ 	.byte	0x04, 0x17
        /*000a*/ 	.short	(.L_237 - .L_236)
.L_236:
        /*000c*/ 	.word	0x00000000
        /*0010*/ 	.short	0x0004
        /*0012*/ 	.short	0x001c
        /*0014*/ 	.byte	0x00, 0xf0, 0x11, 0x00


	//----- nvinfo : EIATTR_KPARAM_INFO
	.align		4
.L_237:
        /*0018*/ 	.byte	0x04, 0x17
        /*001a*/ 	.short	(.L_239 - .L_238)
.L_238:
        /*001c*/ 	.word	0x00000000
        /*0020*/ 	.short	0x0003
        /*0022*/ 	.short	0x0018
        /*0024*/ 	.byte	0x00, 0xf0, 0x11, 0x00


	//----- nvinfo : EIATTR_KPARAM_INFO
	.align		4
.L_239:
        /*0028*/ 	.byte	0x04, 0x17
        /*002a*/ 	.short	(.L_241 - .L_240)
.L_240:
        /*002c*/ 	.word	0x00000000
        /*0030*/ 	.short	0x0002
        /*0032*/ 	.short	0x0010
        /*0034*/ 	.byte	0x00, 0xf5, 0x21, 0x00


	//----- nvinfo : EIATTR_KPARAM_INFO
	.align		4
.L_241:
        /*0038*/ 	.byte	0x04, 0x17
        /*003a*/ 	.short	(.L_243 - .L_242)
.L_242:
        /*003c*/ 	.word	0x00000000
        /*0040*/ 	.short	0x0001
        /*0042*/ 	.short	0x0008
        /*0044*/ 	.byte	0x00, 0xf5, 0x21, 0x00


	//----- nvinfo : EIATTR_KPARAM_INFO
	.align		4
.L_243:
        /*0048*/ 	.byte	0x04, 0x17
        /*004a*/ 	.short	(.L_245 - .L_244)
.L_244:
        /*004c*/ 	.word	0x00000000
        /*0050*/ 	.short	0x0000
        /*0052*/ 	.short	0x0000
        /*0054*/ 	.byte	0x00, 0xf5, 0x21, 0x00


	//----- nvinfo : EIATTR_SPARSE_MMA_MASK
	.align		4
.L_245:
        /*0058*/ 	.byte	0x03, 0x50
        /*005a*/ 	.short	0x0000


	//----- nvinfo : EIATTR_MAXREG_COUNT
	.align		4
        /*005c*/ 	.byte	0x03, 0x1b
        /*005e*/ 	.short	0x00ff


	//----- nvinfo : EIATTR_MERCURY_ISA_VERSION
	.align		4
        /*0060*/ 	.byte	0x03, 0x5f
        /*0062*/ 	.short	0x0101


	//----- nvinfo : EIATTR_VRC_CTA_INIT_COUNT
	.align		4
        /*0064*/ 	.byte	0x02, 0x4a
	.zero		1
	.zero		1


	//----- nvinfo : EIATTR_EXIT_INSTR_OFFSETS
	.align		4
        /*0068*/ 	.byte	0x04, 0x1c
        /*006a*/ 	.short	(.L_247 - .L_246)


	//   ....[0]....
.L_246:
        /*006c*/ 	.word	0x000000c0


	//   ....[1]....
        /*0070*/ 	.word	0x000001d0


	//----- nvinfo : EIATTR_CRS_STACK_SIZE
	.align		4
.L_247:
        /*0074*/ 	.byte	0x04, 0x1e
        /*0076*/ 	.short	(.L_249 - .L_248)
.L_248:
        /*0078*/ 	.word	0x00000000


	//----- nvinfo : EIATTR_CBANK_PARAM_SIZE
	.align		4
.L_249:
        /*007c*/ 	.byte	0x03, 0x19
        /*007e*/ 	.short	0x0020


	//----- nvinfo : EIATTR_PARAM_CBANK
	.align		4
        /*0080*/ 	.byte	0x04, 0x0a
        /*0082*/ 	.short	(.L_251 - .L_250)
	.align		4
.L_250:
        /*0084*/ 	.word	index@(.nv.constant0._Z18reluBackwardKernelPfS_S_ii)
        /*0088*/ 	.short	0x0380
        /*008a*/ 	.short	0x0020


	//----- nvinfo : EIATTR_SW_WAR
	.align		4
.L_251:
        /*008c*/ 	.byte	0x04, 0x36
        /*008e*/ 	.short	(.L_253 - .L_252)
.L_252:
        /*0090*/ 	.word	0x00000008
.L_253:


//--------------------- .nv.info._Z15applyReluKernelPfii --------------------------
	.section	.nv.info._Z15applyReluKernelPfii,"",@"SHT_CUDA_INFO"
	.sectionflags	@""
	.align	4


	//----- nvinfo : EIATTR_CUDA_API_VERSION
	.align		4
        /*0000*/ 	.byte	0x04, 0x37
        /*0002*/ 	.short	(.L_255 - .L_254)
.L_254:
        /*0004*/ 	.word	0x00000082


	//----- nvinfo : EIATTR_KPARAM_INFO
	.align		4
.L_255:
        /*0008*/ 	.byte	0x04, 0x17
        /*000a*/ 	.short	(.L_257 - .L_256)
.L_256:
        /*000c*/ 	.word	0x00000000
        /*0010*/ 	.short	0x0002
        /*0012*/ 	.short	0x000c
        /*0014*/ 	.byte	0x00, 0xf0, 0x11, 0x00


	//----- nvinfo : EIATTR_KPARAM_INFO
	.align		4
.L_257:
        /*0018*/ 	.byte	0x04, 0x17
        /*001a*/ 	.short	(.L_259 - .L_258)
.L_258:
        /*001c*/ 	.word	0x00000000
        /*0020*/ 	.short	0x0001
        /*0022*/ 	.short	0x0008
        /*0024*/ 	.byte	0x00, 0xf0, 0x11, 0x00


	//----- nvinfo : EIATTR_KPARAM_INFO
	.align		4
.L_259:
        /*0028*/ 	.byte	0x04, 0x17
        /*002a*/ 	.short	(.L_261 - .L_260)
.L_260:
        /*002c*/ 	.word	0x00000000
        /*0030*/ 	.short	0x0000
        /*0032*/ 	.short	0x0000
        /*0034*/ 	.byte	0x00, 0xf5, 0x21, 0x00


	//----- nvinfo : EIATTR_SPARSE_MMA_MASK
	.align		4
.L_261:
        /*0038*/ 	.byte	0x03, 0x50
        /*003a*/ 	.short	0x0000


	//----- nvinfo : EIATTR_MAXREG_COUNT
	.align		4
        /*003c*/ 	.byte	0x03, 0x1b
        /*003e*/ 	.short	0x00ff


	//----- nvinfo : EIATTR_MERCURY_ISA_VERSION
	.align		4
        /*0040*/ 	.byte	0x03, 0x5f
        /*0042*/ 	.short	0x0101


	//----- nvinfo : EIATTR_VRC_CTA_INIT_COUNT
	.align		4
        /*0044*/ 	.byte	0x02, 0x4a
	.zero		1
	.zero		1


	//----- nvinfo : EIATTR_EXIT_INSTR_OFFSETS
	.align		4
        /*0048*/ 	.byte	0x04, 0x1c
        /*004a*/ 	.short	(.L_263 - .L_262)


	//   ....[0]....
.L_262:
        /*004c*/ 	.word	0x000000c0


	//   ....[1]....
        /*0050*/ 	.word	0x00000140


	//----- nvinfo : EIATTR_CBANK_PARAM_SIZE
	.align		4
.L_263:
        /*0054*/ 	.byte	0x03, 0x19
        /*0056*/ 	.short	0x0010


	//----- nvinfo : EIATTR_PARAM_CBANK
	.align		4
        /*0058*/ 	.byte	0x04, 0x0a
        /*005a*/ 	.short	(.L_265 - .L_264)
	.align		4
.L_264:
        /*005c*/ 	.word	index@(.nv.constant0._Z15applyReluKernelPfii)
        /*0060*/ 	.short	0x0380
        /*0062*/ 	.short	0x0010


	//----- nvinfo : EIATTR_SW_WAR
	.align		4
.L_265:
        /*0064*/ 	.byte	0x04, 0x36
        /*0066*/ 	.short	(.L_267 - .L_266)
.L_266:
        /*0068*/ 	.word	0x00000008
.L_267:


//--------------------- .nv.info._Z17addBiasUnitKernelPfi --------------------------
	.section	.nv.info._Z17addBiasUnitKernelPfi,"",@"SHT_CUDA_INFO"
	.sectionflags	@""
	.align	4


	//----- nvinfo : EIATTR_CUDA_API_VERSION
	.align		4
        /*0000*/ 	.byte	0x04, 0x37
        /*0002*/ 	.short	(.L_269 - .L_268)
.L_268:
        /*0004*/ 	.word	0x00000082


	//----- nvinfo : EIATTR_KPARAM_INFO
	.align		4
.L_269:
        /*0008*/ 	.byte	0x04, 0x17
        /*000a*/ 	.short	(.L_271 - .L_270)
.L_270:
        /*000c*/ 	.word	0x00000000
        /*0010*/ 	.short	0x0001
        /*0012*/ 	.short	0x0008
        /*0014*/ 	.byte	0x00, 0xf0, 0x11, 0x00


	//----- nvinfo : EIATTR_KPARAM_INFO
	.align		4
.L_271:
        /*0018*/ 	.byte	0x04, 0x17
        /*001a*/ 	.short	(.L_273 - .L_272)
.L_272:
        /*001c*/ 	.word	0x00000000
        /*0020*/ 	.short	0x0000
        /*0022*/ 	.short	0x0000
        /*0024*/ 	.byte	0x00, 0xf5, 0x21, 0x00


	//----- nvinfo : EIATTR_SPARSE_MMA_MASK
	.align		4
.L_273:
        /*0028*/ 	.byte	0x03, 0x50
        /*002a*/ 	.short	0x0000


	//----- nvinfo : EIATTR_MAXREG_COUNT
	.align		4
        /*002c*/ 	.byte	0x03, 0x1b
        /*002e*/ 	.short	0x00ff


	//----- nvinfo : EIATTR_MERCURY_ISA_VERSION
	.align		4
        /*0030*/ 	.byte	0x03, 0x5f
        /*0032*/ 	.short	0x0101


	//----- nvinfo : EIATTR_VRC_CTA_INIT_COUNT
	.align		4
        /*0034*/ 	.byte	0x02, 0x4a
	.zero		1
	.zero		1


	//----- nvinfo : EIATTR_EXIT_INSTR_OFFSETS
	.align		4
        /*0038*/ 	.byte	0x04, 0x1c
        /*003a*/ 	.short	(.L_275 - .L_274)


	//   ....[0]....
.L_274:
        /*003c*/ 	.word	0x00000070


	//   ....[1]....
        /*0040*/ 	.word	0x000000d0


	//----- nvinfo : EIATTR_CBANK_PARAM_SIZE
	.align		4
.L_275:
        /*0044*/ 	.byte	0x03, 0x19
        /*0046*/ 	.short	0x000c


	//----- nvinfo : EIATTR_PARAM_CBANK
	.align		4
        /*0048*/ 	.byte	0x04, 0x0a
        /*004a*/ 	.short	(.L_277 - .L_276)
	.align		4
.L_276:
        /*004c*/ 	.word	index@(.nv.constant0._Z17addBiasUnitKernelPfi)
        /*0050*/ 	.short	0x0380
        /*0052*/ 	.short	0x000c


	//----- nvinfo : EIATTR_SW_WAR
	.align		4
.L_277:
        /*0054*/ 	.byte	0x04, 0x36
        /*0056*/ 	.short	(.L_279 - .L_278)
.L_278:
        /*0058*/ 	.word	0x00000008
.L_279:


//--------------------- .nv.callgraph             --------------------------
	.section	.nv.callgraph,"",@"SHT_CUDA_CALLGRAPH"
	.align	4
	.sectionentsize	8
	.align		4
        /*0000*/ 	.word	0x00000000
	.align		4
        /*0004*/ 	.word	0xffffffff
	.align		4
        /*0008*/ 	.word	0x00000000
	.align		4
        /*000c*/ 	.word	0xfffffffe
	.align		4
        /*0010*/ 	.word	0x00000000
	.align		4
        /*0014*/ 	.word	0xfffffffd
	.align		4
        /*0018*/ 	.word	0x00000000
	.align		4
        /*001c*/ 	.word	0xfffffffc


//--------------------- .text._Z19updateWeightsKernelPfS_iifi --------------------------
	.section	.text._Z19updateWeightsKernelPfS_iifi,"ax",@progbits
	.align	128
        .global         _Z19updateWeightsKernelPfS_iifi
        .type           _Z19updateWeightsKernelPfS_iifi,@function
        .size           _Z19updateWeightsKernelPfS_iifi,(.L_x_130 - _Z19updateWeightsKernelPfS_iifi)
        .other          _Z19updateWeightsKernelPfS_iifi,@"STO_CUDA_ENTRY STV_DEFAULT"
_Z19updateWeightsKernelPfS_iifi:
.text._Z19updateWeightsKernelPfS_iifi:
[----:B------:R-:W-:Y:S01]  /*0000*/  LDC R1, c[0x0][0x37c] ;  /* 0x0000df00ff017b82 */ /* 0x000fe20000000800 */
[----:B------:R-:W0:Y:S07]  /*0010*/  S2R R0, SR_TID.X ;  /* 0x0000000000007919 */ /* 0x000e2e0000002100 */
[----:B------:R-:W1:Y:S01]  /*0020*/  LDC R2, c[0x0][0x364] ;  /* 0x0000d900ff027b82 */ /* 0x000e620000000800 */
[----:B------:R-:W2:Y:S01]  /*0030*/  LDCU.64 UR6, c[0x0][0x390] ;  /* 0x00007200ff0677ac */ /* 0x000ea20008000a00 */
[----:B------:R-:W1:Y:S06]  /*0040*/  S2R R5, SR_TID.Y ;  /* 0x0000000000057919 */ /* 0x000e6c0000002200 */
[----:B------:R-:W0:Y:S08]  /*0050*/  S2UR UR5, SR_CTAID.X ;  /* 0x00000000000579c3 */ /* 0x000e300000002500 */
[----:B------:R-:W0:Y:S08]  /*0060*/  LDC R3, c[0x0][0x360] ;  /* 0x0000d800ff037b82 */ /* 0x000e300000000800 */
[----:B------:R-:W1:Y:S01]  /*0070*/  S2UR UR4, SR_CTAID.Y ;  /* 0x00000000000479c3 */ /* 0x000e620000002600 */
[----:B0-----:R-:W-:-:S05]  /*0080*/  IMAD R3, R3, UR5, R0 ;  /* 0x0000000503037c24 */ /* 0x001fca000f8e0200 */
[----:B--2---:R-:W-:Y:S01]  /*0090*/  ISETP.GE.AND P0, PT, R3, UR7, PT ;  /* 0x0000000703007c0c */ /* 0x004fe2000bf06270 */
[----:B-1----:R-:W-:-:S05]  /*00a0*/  IMAD R2, R2, UR4, R5 ;  /* 0x0000000402027c24 */ /* 0x002fca000f8e0205 */
[----:B------:R-:W-:-:S13]  /*00b0*/  ISETP.GE.OR P0, PT, R2, UR6, P0 ;  /* 0x0000000602007c0c */ /* 0x000fda0008706670 */
[----:B------:R-:W-:Y:S05]  /*00c0*/  @P0 EXIT ;  /* 0x000000000000094d */ /* 0x000fea0003800000 */
[----:B------:R-:W0:Y:S01]  /*00d0*/  LDC.64 R4, c[0x0][0x380] ;  /* 0x0000e000ff047b82 */ /* 0x000e220000000a00 */
[----:B------:R-:W1:Y:S01]  /*00e0*/  LDCU.64 UR4, c[0x0][0x358] ;  /* 0x00006b00ff0477ac */ /* 0x000e620008000a00 */
[----:B------:R-:W-:Y:S01]  /*00f0*/  IMAD R2, R2, UR7, R3 ;  /* 0x0000000702027c24 */ /* 0x000fe2000f8e0203 */
[----:B------:R-:W2:Y:S03]  /*0100*/  LDCU.64 UR6, c[0x0][0x398] ;  /* 0x00007300ff0677ac */ /* 0x000ea60008000a00 */
[----:B0-----:R-:W-:-:S05]  /*0110*/  IMAD.WIDE R4, R2, 0x4, R4 ;  /* 0x0000000402047825 */ /* 0x001fca00078e0204 */
[----:B-1----:R-:W3:Y:S01]  /*0120*/  LDG.E R0, desc[UR4][R4.64] ;  /* 0x0000000404007981 */ /* 0x002ee2000c1e1900 */
[----:B--2---:R-:W-:Y:S01]  /*0130*/  I2FP.F32.S32 R3, UR7 ;  /* 0x0000000700037c45 */ /* 0x004fe20008201400 */
[----:B------:R-:W-:Y:S03]  /*0140*/  BSSY.RECONVERGENT B0, `(.L_x_0) ;  /* 0x000000d000007945 */ /* 0x000fe60003800200 */
[----:B------:R-:W0:Y:S02]  /*0150*/  MUFU.RCP R6, R3 ;  /* 0x0000000300067308 */ /* 0x000e240000001000 */
[----:B0-----:R-:W-:-:S04]  /*0160*/  FFMA R7, -R3, R6, 1 ;  /* 0x3f80000003077423 */ /* 0x001fc80000000106 */
[----:B------:R-:W-:Y:S01]  /*0170*/  FFMA R7, R6, R7, R6 ;  /* 0x0000000706077223 */ /* 0x000fe20000000006 */
[----:B---3--:R-:W-:-:S04]  /*0180*/  FMUL R0, R0, UR6 ;  /* 0x0000000600007c20 */ /* 0x008fc80008400000 */
[----:B------:R-:W0:Y:S01]  /*0190*/  FCHK P0, R0, R3 ;  /* 0x0000000300007302 */ /* 0x000e220000000000 */
[----:B------:R-:W-:-:S04]  /*01a0*/  FFMA R6, R0, R7, RZ ;  /* 0x0000000700067223 */ /* 0x000fc800000000ff */
[----:B------:R-:W-:-:S04]  /*01b0*/  FFMA R8, -R3, R6, R0 ;  /* 0x0000000603087223 */ /* 0x000fc80000000100 */
[----:B------:R-:W-:Y:S01]  /*01c0*/  FFMA R6, R7, R8, R6 ;  /* 0x0000000807067223 */ /* 0x000fe20000000006 */
[----:B0-----:R-:W-:Y:S06]  /*01d0*/  @!P0 BRA `(.L_x_1) ;  /* 0x00000000000c8947 */ /* 0x001fec0003800000 */
[----:B------:R-:W-:-:S07]  /*01e0*/  MOV R4, 0x200 ;  /* 0x0000020000047802 */ /* 0x000fce0000000f00 */
[----:B------:R-:W-:Y:S05]  /*01f0*/  CALL.REL.NOINC `($__internal_0_$__cuda_sm3x_div_rn_noftz_f32_slowpath) ;  /* 0x0000000000207944 */ /* 0x000fea0003c00000 */
[----:B------:R-:W-:-:S07]  /*0200*/  IMAD.MOV.U32 R6, RZ, RZ, R0 ;  /* 0x000000ffff067224 */ /* 0x000fce00078e0000 */
.L_x_1:
[----:B------:R-:W-:Y:S05]  /*0210*/  BSYNC.RECONVERGENT B0 ;  /* 0x0000000000007941 */ /* 0x000fea0003800200 */
.L_x_0:
[----:B------:R-:W0:Y:S02]  /*0220*/  LDC.64 R4, c[0x0][0x388] ;  /* 0x0000e200ff047b82 */ /* 0x000e240000000a00 */
[----:B0-----:R-:W-:-:S05]  /*0230*/  IMAD.WIDE R2, R2, 0x4, R4 ;  /* 0x0000000402027825 */ /* 0x001fca00078e0204 */
[----:B------:R-:W2:Y:S02]  /*0240*/  LDG.E R5, desc[UR4][R2.64] ;  /* 0x0000000402057981 */ /* 0x000ea4000c1e1900 */
[----:B--2---:R-:W-:-:S05]  /*0250*/  FADD R5, R5, -R6 ;  /* 0x8000000605057221 */ /* 0x004fca0000000000 */
[----:B------:R-:W-:Y:S01]  /*0260*/  STG.E desc[UR4][R2.64], R5 ;  /* 0x0000000502007986 */ /* 0x000fe2000c101904 */
[----:B------:R-:W-:Y:S05]  /*0270*/  EXIT ;  /* 0x000000000000794d */ /* 0x000fea0003800000 */
        .weak           $__internal_0_$__cuda_sm3x_div_rn_noftz_f32_slowpath
        .type           $__internal_0_$__cuda_sm3x_div_rn_noftz_f32_slowpath,@function
        .size           $__internal_0_$__cuda_sm3x_div_rn_noftz_f32_slowpath,(.L_x_130 - $__internal_0_$__cuda_sm3x_div_rn_noftz_f32_slowpath)
$__internal_0_$__cuda_sm3x_div_rn_noftz_f32_slowpath:
[--C-:B------:R-:W-:Y:S01]  /*0280*/  SHF.R.U32.HI R6, RZ, 0x17, R3.reuse ;  /* 0x00000017ff067819 */ /* 0x100fe20000011603 */
[----:B------:R-:W-:Y:S01]  /*0290*/  BSSY.RECONVERGENT B1, `(.L_x_2) ;  /* 0x0000064000017945 */ /* 0x000fe20003800200 */
[--C-:B------:R-:W-:Y:S01]  /*02a0*/  SHF.R.U32.HI R5, RZ, 0x17, R0.reuse ;  /* 0x00000017ff057819 */ /* 0x100fe20000011600 */
[----:B------:R-:W-:Y:S01]  /*02b0*/  IMAD.MOV.U32 R7, RZ, RZ, R0 ;  /* 0x000000ffff077224 */ /* 0x000fe200078e0000 */
[----:B------:R-:W-:Y:S01]  /*02c0*/  LOP3.LUT R6, R6, 0xff, RZ, 0xc0, !PT ;  /* 0x000000ff06067812 */ /* 0x000fe200078ec0ff */
[----:B------:R-:W-:Y:S01]  /*02d0*/  IMAD.MOV.U32 R8, RZ, RZ, R3 ;  /* 0x000000ffff087224 */ /* 0x000fe200078e0003 */
[----:B------:R-:W-:-:S03]  /*02e0*/  LOP3.LUT R5, R5, 0xff, RZ, 0xc0, !PT ;  /* 0x000000ff05057812 */ /* 0x000fc600078ec0ff */
[----:B------:R-:W-:Y:S02]  /*02f0*/  VIADD R11, R6, 0xffffffff ;  /* 0xffffffff060b7836 */ /* 0x000fe40000000000 */
[----:B------:R-:W-:-:S03]  /*0300*/  VIADD R10, R5, 0xffffffff ;  /* 0xffffffff050a7836 */ /* 0x000fc60000000000 */
[----:B------:R-:W-:-:S04]  /*0310*/  ISETP.GT.U32.AND P0, PT, R11, 0xfd, PT ;  /* 0x000000fd0b00780c */ /* 0x000fc80003f04070 */
[----:B------:R-:W-:-:S13]  /*0320*/  ISETP.GT.U32.OR P0, PT, R10, 0xfd, P0 ;  /* 0x000000fd0a00780c */ /* 0x000fda0000704470 */
[----:B------:R-:W-:Y:S01]  /*0330*/  @!P0 IMAD.MOV.U32 R9, RZ, RZ, RZ ;  /* 0x000000ffff098224 */ /* 0x000fe200078e00ff */
[----:B------:R-:W-:Y:S06]  /*0340*/  @!P0 BRA `(.L_x_3) ;  /* 0x00000000005c8947 */ /* 0x000fec0003800000 */
[----:B------:R-:W-:Y:S02]  /*0350*/  FSETP.GTU.FTZ.AND P0, PT, |R0|, +INF , PT ;  /* 0x7f8000000000780b */ /* 0x000fe40003f1c200 */
[----:B------:R-:W-:-:S04]  /*0360*/  FSETP.GTU.FTZ.AND P1, PT, |R3|, +INF , PT ;  /* 0x7f8000000300780b */ /* 0x000fc80003f3c200 */
[----:B------:R-:W-:-:S13]  /*0370*/  PLOP3.LUT P0, PT, P0, P1, PT, 0xf8, 0x8f ;  /* 0x00000000008f781c */ /* 0x000fda0000703f70 */
[----:B------:R-:W-:Y:S05]  /*0380*/  @P0 BRA `(.L_x_4) ;  /* 0x00000004004c0947 */ /* 0x000fea0003800000 */
[----:B------:R-:W-:-:S13]  /*0390*/  LOP3.LUT P0, RZ, R8, 0x7fffffff, R7, 0xc8, !PT ;  /* 0x7fffffff08ff7812 */ /* 0x000fda000780c807 */
[----:B------:R-:W-:Y:S05]  /*03a0*/  @!P0 BRA `(.L_x_5) ;  /* 0x00000004003c8947 */ /* 0x000fea0003800000 */
[C---:B------:R-:W-:Y:S02]  /*03b0*/  FSETP.NEU.FTZ.AND P2, PT, |R0|.reuse, +INF , PT ;  /* 0x7f8000000000780b */ /* 0x040fe40003f5d200 */
[----:B------:R-:W-:Y:S02]  /*03c0*/  FSETP.NEU.FTZ.AND P1, PT, |R3|, +INF , PT ;  /* 0x7f8000000300780b */ /* 0x000fe40003f3d200 */
[----:B------:R-:W-:-:S11]  /*03d0*/  FSETP.NEU.FTZ.AND P0, PT, |R0|, +INF , PT ;  /* 0x7f8000000000780b */ /* 0x000fd60003f1d200 */
[----:B------:R-:W-:Y:S05]  /*03e0*/  @!P1 BRA !P2, `(.L_x_5) ;  /* 0x00000004002c9947 */ /* 0x000fea0005000000 */
[----:B------:R-:W-:-:S04]  /*03f0*/  LOP3.LUT P2, RZ, R7, 0x7fffffff, RZ, 0xc0, !PT ;  /* 0x7fffffff07ff7812 */ /* 0x000fc8000784c0ff */
[----:B------:R-:W-:-:S13]  /*0400*/  PLOP3.LUT P1, PT, P1, P2, PT, 0x2f, 0xf2 ;  /* 0x0000000000f2781c */ /* 0x000fda0000f24577 */
[----:B------:R-:W-:Y:S05]  /*0410*/  @P1 BRA `(.L_x_6) ;  /* 0x0000000400181947 */ /* 0x000fea0003800000 */
[----:B------:R-:W-:-:S04]  /*0420*/  LOP3.LUT P1, RZ, R8, 0x7fffffff, RZ, 0xc0, !PT ;  /* 0x7fffffff08ff7812 */ /* 0x000fc8000782c0ff */
[----:B------:R-:W-:-:S13]  /*0430*/  PLOP3.LUT P0, PT, P0, P1, PT, 0x2f, 0xf2 ;  /* 0x0000000000f2781c */ /* 0x000fda0000702577 */
[----:B------:R-:W-:Y:S05]  /*0440*/  @P0 BRA `(.L_x_7) ;  /* 0x0000000400000947 */ /* 0x000fea0003800000 */
[----:B------:R-:W-:Y:S02]  /*0450*/  ISETP.GE.AND P0, PT, R10, RZ, PT ;  /* 0x000000ff0a00720c */ /* 0x000fe40003f06270 */
[----:B------:R-:W-:-:S11]  /*0460*/  ISETP.GE.AND P1, PT, R11, RZ, PT ;  /* 0x000000ff0b00720c */ /* 0x000fd60003f26270 */
[----:B------:R-:W-:Y:S02]  /*0470*/  @P0 IMAD.MOV.U32 R9, RZ, RZ, RZ ;  /* 0x000000ffff090224 */ /* 0x000fe400078e00ff */
[----:B------:R-:W-:Y:S01]  /*0480*/  @!P0 FFMA R7, R0, 1.84467440737095516160e+19, RZ ;  /* 0x5f80000000078823 */ /* 0x000fe200000000ff */
[----:B------:R-:W-:Y:S02]  /*0490*/  @!P0 IMAD.MOV.U32 R9, RZ, RZ, -0x40 ;  /* 0xffffffc0ff098424 */ /* 0x000fe400078e00ff */
[----:B------:R-:W-:Y:S02]  /*04a0*/  @!P1 FFMA R8, R3, 1.84467440737095516160e+19, RZ ;  /* 0x5f80000003089823 */ /* 0x000fe400000000ff */
[----:B------:R-:W-:-:S07]  /*04b0*/  @!P1 VIADD R9, R9, 0x40 ;  /* 0x0000004009099836 */ /* 0x000fce0000000000 */
.L_x_3:
[----:B------:R-:W-:Y:S01]  /*04c0*/  LEA R3, R6, 0xc0800000, 0x17 ;  /* 0xc080000006037811 */ /* 0x000fe200078eb8ff */
[----:B------:R-:W-:Y:S01]  /*04d0*/  VIADD R5, R5, 0xffffff81 ;  /* 0xffffff8105057836 */ /* 0x000fe20000000000 */
[----:B------:R-:W-:Y:S03]  /*04e0*/  BSSY.RECONVERGENT B2, `(.L_x_8) ;  /* 0x0000035000027945 */ /* 0x000fe60003800200 */
[----:B------:R-:W-:Y:S01]  /*04f0*/  IMAD.IADD R3, R8, 0x1, -R3 ;  /* 0x0000000108037824 */ /* 0x000fe200078e0a03 */
[C---:B------:R-:W-:Y:S01]  /*0500*/  IADD3 R6, PT, PT, R5.reuse, 0x7f, -R6 ;  /* 0x0000007f05067810 */ /* 0x040fe20007ffe806 */
[----:B------:R-:W-:Y:S02]  /*0510*/  IMAD R0, R5, -0x800000, R7 ;  /* 0xff80000005007824 */ /* 0x000fe400078e0207 */
[----:B------:R-:W0:Y:S01]  /*0520*/  MUFU.RCP R8, R3 ;  /* 0x0000000300087308 */ /* 0x000e220000001000 */
[----:B------:R-:W-:Y:S01]  /*0530*/  FADD.FTZ R11, -R3, -RZ ;  /* 0x800000ff030b7221 */ /* 0x000fe20000010100 */
[----:B------:R-:W-:-:S03]  /*0540*/  IMAD.IADD R6, R6, 0x1, R9 ;  /* 0x0000000106067824 */ /* 0x000fc600078e0209 */
[----:B0-----:R-:W-:-:S04]  /*0550*/  FFMA R13, R8, R11, 1 ;  /* 0x3f800000080d7423 */ /* 0x001fc8000000000b */
[----:B------:R-:W-:-:S04]  /*0560*/  FFMA R10, R8, R13, R8 ;  /* 0x0000000d080a7223 */ /* 0x000fc80000000008 */
[----:B------:R-:W-:-:S04]  /*0570*/  FFMA R7, R0, R10, RZ ;  /* 0x0000000a00077223 */ /* 0x000fc800000000ff */
[----:B------:R-:W-:-:S04]  /*0580*/  FFMA R8, R11, R7, R0 ;  /* 0x000000070b087223 */ /* 0x000fc80000000000 */
[----:B------:R-:W-:-:S04]  /*0590*/  FFMA R7, R10, R8, R7 ;  /* 0x000000080a077223 */ /* 0x000fc80000000007 */
[----:B------:R-:W-:-:S04]  /*05a0*/  FFMA R8, R11, R7, R0 ;  /* 0x000000070b087223 */ /* 0x000fc80000000000 */
[----:B------:R-:W-:-:S05]  /*05b0*/  FFMA R0, R10, R8, R7 ;  /* 0x000000080a007223 */ /* 0x000fca0000000007 */
[----:B------:R-:W-:-:S04]  /*05c0*/  SHF.R.U32.HI R3, RZ, 0x17, R0 ;  /* 0x00000017ff037819 */ /* 0x000fc80000011600 */
[----:B------:R-:W-:-:S05]  /*05d0*/  LOP3.LUT R3, R3, 0xff, RZ, 0xc0, !PT ;  /* 0x000000ff03037812 */ /* 0x000fca00078ec0ff */
[----:B------:R-:W-:-:S04]  /*05e0*/  IMAD.IADD R9, R3, 0x1, R6 ;  /* 0x0000000103097824 */ /* 0x000fc800078e0206 */
[----:B------:R-:W-:-:S05]  /*05f0*/  VIADD R3, R9, 0xffffffff ;  /* 0xffffffff09037836 */ /* 0x000fca0000000000 */
[----:B------:R-:W-:-:S13]  /*0600*/  ISETP.GE.U32.AND P0, PT, R3, 0xfe, PT ;  /* 0x000000fe0300780c */ /* 0x000fda0003f06070 */
[----:B------:R-:W-:Y:S05]  /*0610*/  @!P0 BRA `(.L_x_9) ;  /* 0x0000000000808947 */ /* 0x000fea0003800000 */
[----:B------:R-:W-:-:S13]  /*0620*/  ISETP.GT.AND P0, PT, R9, 0xfe, PT ;  /* 0x000000fe0900780c */ /* 0x000fda0003f04270 */
[----:B------:R-:W-:Y:S05]  /*0630*/  @P0 BRA `(.L_x_10) ;  /* 0x00000000006c0947 */ /* 0x000fea0003800000 */
[----:B------:R-:W-:-:S13]  /*0640*/  ISETP.GE.AND P0, PT, R9, 0x1, PT ;  /* 0x000000010900780c */ /* 0x000fda0003f06270 */
[----:B------:R-:W-:Y:S05]  /*0650*/  @P0 BRA `(.L_x_11) ;  /* 0x0000000000740947 */ /* 0x000fea0003800000 */
[----:B------:R-:W-:Y:S02]  /*0660*/  ISETP.GE.AND P0, PT, R9, -0x18, PT ;  /* 0xffffffe80900780c */ /* 0x000fe40003f06270 */
[----:B------:R-:W-:-:S11]  /*0670*/  LOP3.LUT R0, R0, 0x80000000, RZ, 0xc0, !PT ;  /* 0x8000000000007812 */ /* 0x000fd600078ec0ff */
[----:B------:R-:W-:Y:S05]  /*0680*/  @!P0 BRA `(.L_x_11) ;  /* 0x0000000000688947 */ /* 0x000fea0003800000 */
[CCC-:B------:R-:W-:Y:S01]  /*0690*/  FFMA.RZ R3, R10.reuse, R8.reuse, R7.reuse ;  /* 0x000000080a037223 */ /* 0x1c0fe2000000c007 */
[CCC-:B------:R-:W-:Y:S01]  /*06a0*/  FFMA.RM R6, R10.reuse, R8.reuse, R7.reuse ;  /* 0x000000080a067223 */ /* 0x1c0fe20000004007 */
[C---:B------:R-:W-:Y:S02]  /*06b0*/  ISETP.NE.AND P2, PT, R9.reuse, RZ, PT ;  /* 0x000000ff0900720c */ /* 0x040fe40003f45270 */
[----:B------:R-:W-:Y:S02]  /*06c0*/  ISETP.NE.AND P1, PT, R9, RZ, PT ;  /* 0x000000ff0900720c */ /* 0x000fe40003f25270 */
[----:B------:R-:W-:Y:S01]  /*06d0*/  LOP3.LUT R5, R3, 0x7fffff, RZ, 0xc0, !PT ;  /* 0x007fffff03057812 */ /* 0x000fe200078ec0ff */
[----:B------:R-:W-:Y:S01]  /*06e0*/  FFMA.RP R3, R10, R8, R7 ;  /* 0x000000080a037223 */ /* 0x000fe20000008007 */
[----:B------:R-:W-:Y:S02]  /*06f0*/  VIADD R8, R9, 0x20 ;  /* 0x0000002009087836 */ /* 0x000fe40000000000 */
[----:B------:R-:W-:Y:S01]  /*0700*/  LOP3.LUT R5, R5, 0x800000, RZ, 0xfc, !PT ;  /* 0x0080000005057812 */ /* 0x000fe200078efcff */
[----:B------:R-:W-:Y:S01]  /*0710*/  IMAD.MOV R7, RZ, RZ, -R9 ;  /* 0x000000ffff077224 */ /* 0x000fe200078e0a09 */
[----:B------:R-:W-:-:S02]  /*0720*/  FSETP.NEU.FTZ.AND P0, PT, R3, R6, PT ;  /* 0x000000060300720b */ /* 0x000fc40003f1d000 */
[----:B------:R-:W-:Y:S02]  /*0730*/  SHF.L.U32 R8, R5, R8, RZ ;  /* 0x0000000805087219 */ /* 0x000fe400000006ff */
[----:B------:R-:W-:Y:S02]  /*0740*/  SEL R6, R7, RZ, P2 ;  /* 0x000000ff07067207 */ /* 0x000fe40001000000 */
[----:B------:R-:W-:Y:S02]  /*0750*/  ISETP.NE.AND P1, PT, R8, RZ, P1 ;  /* 0x000000ff0800720c */ /* 0x000fe40000f25270 */
[----:B------:R-:W-:Y:S02]  /*0760*/  SHF.R.U32.HI R6, RZ, R6, R5 ;  /* 0x00000006ff067219 */ /* 0x000fe40000011605 */
[----:B------:R-:W-:Y:S02]  /*0770*/  PLOP3.LUT P0, PT, P0, P1, PT, 0xf8, 0x8f ;  /* 0x00000000008f781c */ /* 0x000fe40000703f70 */
[----:B------:R-:W-:-:S02]  /*0780*/  SHF.R.U32.HI R8, RZ, 0x1, R6 ;  /* 0x00000001ff087819 */ /* 0x000fc40000011606 */
[----:B------:R-:W-:-:S04]  /*0790*/  SEL R3, RZ, 0x1, !P0 ;  /* 0x00000001ff037807 */ /* 0x000fc80004000000 */
[----:B------:R-:W-:-:S04]  /*07a0*/  LOP3.LUT R3, R3, 0x1, R8, 0xf8, !PT ;  /* 0x0000000103037812 */ /* 0x000fc800078ef808 */
[----:B------:R-:W-:-:S05]  /*07b0*/  LOP3.LUT R3, R3, R6, RZ, 0xc0, !PT ;  /* 0x0000000603037212 */ /* 0x000fca00078ec0ff */
[----:B------:R-:W-:-:S05]  /*07c0*/  IMAD.IADD R3, R8, 0x1, R3 ;  /* 0x0000000108037824 */ /* 0x000fca00078e0203 */
[----:B------:R-:W-:Y:S01]  /*07d0*/  LOP3.LUT R0, R3, R0, RZ, 0xfc, !PT ;  /* 0x0000000003007212 */ /* 0x000fe200078efcff */
[----:B------:R-:W-:Y:S06]  /*07e0*/  BRA `(.L_x_11) ;  /* 0x0000000000107947 */ /* 0x000fec0003800000 */
.L_x_10:
[----:B------:R-:W-:-:S04]  /*07f0*/  LOP3.LUT R0, R0, 0x80000000, RZ, 0xc0, !PT ;  /* 0x8000000000007812 */ /* 0x000fc800078ec0ff */
[----:B------:R-:W-:Y:S01]  /*0800*/  LOP3.LUT R0, R0, 0x7f800000, RZ, 0xfc, !PT ;  /* 0x7f80000000007812 */ /* 0x000fe200078efcff */
[----:B------:R-:W-:Y:S06]  /*0810*/  BRA `(.L_x_11) ;  /* 0x0000000000047947 */ /* 0x000fec0003800000 */
.L_x_9:
[----:B------:R-:W-:-:S07]  /*0820*/  IMAD R0, R6, 0x800000, R0 ;  /* 0x0080000006007824 */ /* 0x000fce00078e0200 */
.L_x_11:
[----:B------:R-:W-:Y:S05]  /*0830*/  BSYNC.RECONVERGENT B2 ;  /* 0x0000000000027941 */ /* 0x000fea0003800200 */
.L_x_8:
[----:B------:R-:W-:Y:S05]  /*0840*/  BRA `(.L_x_12) ;  /* 0x0000000000207947 */ /* 0x000fea0003800000 */
.L_x_7:
[----:B------:R-:W-:-:S04]  /*0850*/  LOP3.LUT R0, R8, 0x80000000, R7, 0x48, !PT ;  /* 0x8000000008007812 */ /* 0x000fc800078e4807 */
[----:B------:R-:W-:Y:S01]  /*0860*/  LOP3.LUT R0, R0, 0x7f800000, RZ, 0xfc, !PT ;  /* 0x7f80000000007812 */ /* 0x000fe200078efcff */
[----:B------:R-:W-:Y:S06]  /*0870*/  BRA `(.L_x_12) ;  /* 0x0000000000147947 */ /* 0x000fec0003800000 */
.L_x_6:
[----:B------:R-:W-:Y:S01]  /*0880*/  LOP3.LUT R0, R8, 0x80000000, R7, 0x48, !PT ;  /* 0x8000000008007812 */ /* 0x000fe200078e4807 */
[----:B------:R-:W-:Y:S06]  /*0890*/  BRA `(.L_x_12) ;  /* 0x00000000000c7947 */ /* 0x000fec0003800000 */
.L_x_5:
[----:B------:R-:W0:Y:S01]  /*08a0*/  MUFU.RSQ R0, -QNAN ;  /* 0xffc0000000007908 */ /* 0x000e220000001400 */
[----:B------:R-:W-:Y:S05]  /*08b0*/  BRA `(.L_x_12) ;  /* 0x0000000000047947 */ /* 0x000fea0003800000 */
.L_x_4:
[----:B------:R-:W-:-:S07]  /*08c0*/  FADD.FTZ R0, R0, R3 ;  /* 0x0000000300007221 */ /* 0x000fce0000010000 */
.L_x_12:
[----:B------:R-:W-:Y:S05]  /*08d0*/  BSYNC.RECONVERGENT B1 ;  /* 0x0000000000017941 */ /* 0x000fea0003800200 */
.L_x_2:
[----:B------:R-:W-:-:S04]  /*08e0*/  IMAD.MOV.U32 R5, RZ, RZ, 0x0 ;  /* 0x00000000ff057424 */ /* 0x000fc800078e00ff */
[----:B0-----:R-:W-:Y:S05]  /*08f0*/  RET.REL.NODEC R4 `(_Z19updateWeightsKernelPfS_iifi) ;  /* 0xfffffff404c07950 */ /* 0x001fea0003c3ffff */
.L_x_13:
[----:B------:R-:W-:-:S00]  /*0900*/  BRA `(.L_x_13) ;  /* 0xfffffffc00fc7947 */ /* 0x000fc0000383ffff */
[----:B------:R-:W-:-:S00]  /*0910*/  NOP ;  /* 0x0000000000007918 */ /* 0x000fc00000000000 */
        /* <DEDUP_REMOVED lines=14> */
.L_x_130:


//--------------------- .text._Z19predictLabelsKernelPfPiii --------------------------
	.section	.text._Z19predictLabelsKernelPfPiii,"ax",@progbits
	.align	128
        .global         _Z19predictLabelsKernelPfPiii
        .type           _Z19predictLabelsKernelPfPiii,@function
        .size           _Z19predictLabelsKernelPfPiii,(.L_x_133 - _Z19predictLabelsKernelPfPiii)
        .other          _Z19predictLabelsKernelPfPiii,@"STO_CUDA_ENTRY STV_DEFAULT"
_Z19predictLabelsKernelPfPiii:
.text._Z19predictLabelsKernelPfPiii:
[----:B------:R-:W-:Y:S01]  /*0000*/  LDC R1, c[0x0][0x37c] ;  /* 0x0000df00ff017b82 */ /* 0x000fe20000000800 */
[----:B------:R-:W0:Y:S07]  /*0010*/  S2R R2, SR_TID.X ;  /* 0x0000000000027919 */ /* 0x000e2e0000002100 */
[----:B------:R-:W0:Y:S08]  /*0020*/  S2UR UR4, SR_CTAID.X ;  /* 0x00000000000479c3 */ /* 0x000e300000002500 */
[----:B------:R-:W0:Y:S08]  /*0030*/  LDC R3, c[0x0][0x360] ;  /* 0x0000d800ff037b82 */ /* 0x000e300000000800 */
[----:B------:R-:W1:Y:S01]  /*0040*/  LDC R0, c[0x0][0x394] ;  /* 0x0000e500ff007b82 */ /* 0x000e620000000800 */
[----:B0-----:R-:W-:-:S05]  /*0050*/  IMAD R3, R3, UR4, R2 ;  /* 0x0000000403037c24 */ /* 0x001fca000f8e0202 */
[----:B-1----:R-:W-:-:S13]  /*0060*/  ISETP.GE.AND P0, PT, R3, R0, PT ;  /* 0x000000000300720c */ /* 0x002fda0003f06270 */
[----:B------:R-:W-:Y:S05]  /*0070*/  @P0 EXIT ;  /* 0x000000000000094d */ /* 0x000fea0003800000 */
[----:B------:R-:W0:Y:S01]  /*0080*/  LDCU UR4, c[0x0][0x390] ;  /* 0x00007200ff0477ac */ /* 0x000e220008000800 */
[----:B------:R-:W-:Y:S01]  /*0090*/  IMAD.MOV.U32 R5, RZ, RZ, -0x1 ;  /* 0xffffffffff057424 */ /* 0x000fe200078e00ff */
[----:B------:R-:W1:Y:S01]  /*00a0*/  LDCU.64 UR8, c[0x0][0x358] ;  /* 0x00006b00ff0877ac */ /* 0x000e620008000a00 */
[----:B0-----:R-:W-:-:S09]  /*00b0*/  UISETP.GE.AND UP0, UPT, UR4, 0x1, UPT ;  /* 0x000000010400788c */ /* 0x001fd2000bf06270 */
[----:B-1----:R-:W-:Y:S05]  /*00c0*/  BRA.U !UP0, `(.L_x_14) ;  /* 0x0000000908f07547 */ /* 0x002fea000b800000 */
[----:B------:R-:W-:Y:S01]  /*00d0*/  UISETP.GE.U32.AND UP0, UPT, UR4, 0x10, UPT ;  /* 0x000000100400788c */ /* 0x000fe2000bf06070 */
[----:B------:R-:W-:Y:S01]  /*00e0*/  IMAD.MOV.U32 R6, RZ, RZ, -0x800001 ;  /* 0xff7fffffff067424 */ /* 0x000fe200078e00ff */
[----:B------:R-:W-:Y:S01]  /*00f0*/  ULOP3.LUT UR5, UR4, 0xf, URZ, 0xc0, !UPT ;  /* 0x0000000f04057892 */ /* 0x000fe2000f8ec0ff */
[----:B------:R-:W-:Y:S02]  /*0100*/  IMAD.MOV.U32 R5, RZ, RZ, -0x1 ;  /* 0xffffffffff057424 */ /* 0x000fe400078e00ff */
[----:B------:R-:W-:Y:S01]  /*0110*/  IMAD.MOV.U32 R4, RZ, RZ, RZ ;  /* 0x000000ffff047224 */ /* 0x000fe200078e00ff */
[----:B------:R-:W-:-:S03]  /*0120*/  UISETP.NE.AND UP1, UPT, UR5, URZ, UPT ;  /* 0x000000ff0500728c */ /* 0x000fc6000bf25270 */
[----:B------:R-:W-:Y:S08]  /*0130*/  BRA.U !UP0, `(.L_x_15) ;  /* 0x00000005086c7547 */ /* 0x000ff0000b800000 */
[----:B------:R-:W0:Y:S01]  /*0140*/  LDC.64 R14, c[0x0][0x380] ;  /* 0x0000e000ff0e7b82 */ /* 0x000e220000000a00 */
[----:B------:R-:W-:Y:S01]  /*0150*/  ULOP3.LUT UR6, UR4, 0x7ffffff0, URZ, 0xc0, !UPT ;  /* 0x7ffffff004067892 */ /* 0x000fe2000f8ec0ff */
[----:B------:R-:W-:Y:S02]  /*0160*/  HFMA2 R2, -RZ, RZ, 0, 0 ;  /* 0x00000000ff027431 */ /* 0x000fe400000001ff */
[----:B------:R-:W-:Y:S02]  /*0170*/  IMAD.MOV.U32 R6, RZ, RZ, -0x800001 ;  /* 0xff7fffffff067424 */ /* 0x000fe400078e00ff */
[----:B------:R-:W-:Y:S02]  /*0180*/  IMAD.MOV.U32 R5, RZ, RZ, -0x1 ;  /* 0xffffffffff057424 */ /* 0x000fe400078e00ff */
[----:B------:R-:W-:Y:S02]  /*0190*/  IMAD.MOV.U32 R7, RZ, RZ, R3 ;  /* 0x000000ffff077224 */ /* 0x000fe400078e0003 */
[----:B------:R-:W-:-:S07]  /*01a0*/  IMAD.U32 R4, RZ, RZ, UR6 ;  /* 0x00000006ff047e24 */ /* 0x000fce000f8e00ff */
.L_x_16:
[----:B0-----:R-:W-:-:S05]  /*01b0*/  IMAD.WIDE R10, R7, 0x4, R14 ;  /* 0x00000004070a7825 */ /* 0x001fca00078e020e */
[----:B------:R0:W2:Y:S01]  /*01c0*/  LDG.E R9, desc[UR8][R10.64] ;  /* 0x000000080a097981 */ /* 0x0000a2000c1e1900 */
[----:B------:R-:W-:-:S05]  /*01d0*/  IMAD.WIDE R12, R0, 0x4, R10 ;  /* 0x00000004000c7825 */ /* 0x000fca00078e020a */
[----:B------:R-:W3:Y:S01]  /*01e0*/  LDG.E R8, desc[UR8][R12.64] ;  /* 0x000000080c087981 */ /* 0x000ee2000c1e1900 */
[----:B------:R-:W-:-:S05]  /*01f0*/  IMAD.WIDE R18, R0, 0x4, R12 ;  /* 0x0000000400127825 */ /* 0x000fca00078e020c */
[----:B------:R-:W4:Y:S01]  /*0200*/  LDG.E R27, desc[UR8][R18.64] ;  /* 0x00000008121b7981 */ /* 0x000f22000c1e1900 */
[----:B------:R-:W-:-:S05]  /*0210*/  IMAD.WIDE R20, R0, 0x4, R18 ;  /* 0x0000000400147825 */ /* 0x000fca00078e0212 */
[----:B------:R-:W5:Y:S01]  /*0220*/  LDG.E R26, desc[UR8][R20.64] ;  /* 0x00000008141a7981 */ /* 0x000f62000c1e1900 */
[----:B0-----:R-:W-:-:S05]  /*0230*/  IMAD.WIDE R10, R0, 0x4, R20 ;  /* 0x00000004000a7825 */ /* 0x001fca00078e0214 */
[----:B------:R-:W5:Y:S01]  /*0240*/  LDG.E R25, desc[UR8][R10.64] ;  /* 0x000000080a197981 */ /* 0x000f62000c1e1900 */
[----:B------:R-:W-:-:S05]  /*0250*/  IMAD.WIDE R28, R0, 0x4, R10 ;  /* 0x00000004001c7825 */ /* 0x000fca00078e020a */
[----:B------:R0:W5:Y:S02]  /*0260*/  LDG.E R24, desc[UR8][R28.64] ;  /* 0x000000081c187981 */ /* 0x000164000c1e1900 */
[----:B0-----:R-:W-:-:S05]  /*0270*/  IMAD.WIDE R28, R0, 0x4, R28 ;  /* 0x00000004001c7825 */ /* 0x001fca00078e021c */
[----:B------:R-:W5:Y:S01]  /*0280*/  LDG.E R23, desc[UR8][R28.64] ;  /* 0x000000081c177981 */ /* 0x000f62000c1e1900 */
[----:B------:R-:W-:-:S05]  /*0290*/  IMAD.WIDE R16, R0, 0x4, R28 ;  /* 0x0000000400107825 */ /* 0x000fca00078e021c */
[----:B------:R-:W5:Y:S01]  /*02a0*/  LDG.E R22, desc[UR8][R16.64] ;  /* 0x0000000810167981 */ /* 0x000f62000c1e1900 */
[----:B------:R-:W-:-:S05]  /*02b0*/  IMAD.WIDE R18, R0, 0x4, R16 ;  /* 0x0000000400127825 */ /* 0x000fca00078e0210 */
        /* <DEDUP_REMOVED lines=8> */
[----:B------:R0:W5:Y:S02]  /*0340*/  LDG.E R28, desc[UR8][R16.64] ;  /* 0x00000008101c7981 */ /* 0x000164000c1e1900 */
[----:B0-----:R-:W-:-:S05]  /*0350*/  IMAD.WIDE R16, R0, 0x4, R16 ;  /* 0x0000000400107825 */ /* 0x001fca00078e0210 */
[----:B------:R-:W5:Y:S01]  /*0360*/  LDG.E R29, desc[UR8][R16.64] ;  /* 0x00000008101d7981 */ /* 0x000f62000c1e1900 */
[----:B------:R-:W-:-:S04]  /*0370*/  IMAD.WIDE R18, R0, 0x4, R16 ;  /* 0x0000000400127825 */ /* 0x000fc800078e0210 */
[C---:B------:R-:W-:Y:S01]  /*0380*/  IMAD.WIDE R20, R0.reuse, 0x4, R18 ;  /* 0x0000000400147825 */ /* 0x040fe200078e0212 */
[----:B------:R-:W5:Y:S05]  /*0390*/  LDG.E R16, desc[UR8][R18.64] ;  /* 0x0000000812107981 */ /* 0x000f6a000c1e1900 */
[----:B------:R-:W5:Y:S01]  /*03a0*/  LDG.E R20, desc[UR8][R20.64] ;  /* 0x0000000814147981 */ /* 0x000f62000c1e1900 */
[----:B------:R-:W-:Y:S01]  /*03b0*/  IMAD R7, R0, 0x10, R7 ;  /* 0x0000001000077824 */ /* 0x000fe200078e0207 */
[----:B--2---:R-:W-:-:S04]  /*03c0*/  FSETP.GT.AND P3, PT, R9, R6, PT ;  /* 0x000000060900720b */ /* 0x004fc80003f64000 */
[----:B------:R-:W-:Y:S02]  /*03d0*/  FSEL R9, R9, R6, P3 ;  /* 0x0000000609097208 */ /* 0x000fe40001800000 */
[----:B------:R-:W-:Y:S02]  /*03e0*/  SEL R5, R2, R5, P3 ;  /* 0x0000000502057207 */ /* 0x000fe40001800000 */
[----:B---3--:R-:W-:-:S04]  /*03f0*/  FSETP.GT.AND P4, PT, R8, R9, PT ;  /* 0x000000090800720b */ /* 0x008fc80003f84000 */
[----:B------:R-:W-:-:S04]  /*0400*/  FSEL R8, R8, R9, P4 ;  /* 0x0000000908087208 */ /* 0x000fc80002000000 */
[----:B----4-:R-:W-:-:S04]  /*0410*/  FSETP.GT.AND P5, PT, R27, R8, PT ;  /* 0x000000081b00720b */ /* 0x010fc80003fa4000 */
[----:B------:R-:W-:Y:S01]  /*0420*/  FSEL R27, R27, R8, P5 ;  /* 0x000000081b1b7208 */ /* 0x000fe20002800000 */
[----:B------:R-:W-:-:S03]  /*0430*/  @P4 VIADD R5, R2, 0x1 ;  /* 0x0000000102054836 */ /* 0x000fc60000000000 */
[----:B-----5:R-:W-:-:S04]  /*0440*/  FSETP.GT.AND P6, PT, R26, R27, PT ;  /* 0x0000001b1a00720b */ /* 0x020fc80003fc4000 */
[----:B------:R-:W-:Y:S01]  /*0450*/  FSEL R26, R26, R27, P6 ;  /* 0x0000001b1a1a7208 */ /* 0x000fe20003000000 */
[----:B------:R-:W-:-:S03]  /*0460*/  @P5 VIADD R5, R2, 0x2 ;  /* 0x0000000202055836 */ /* 0x000fc60000000000 */
[----:B------:R-:W-:-:S04]  /*0470*/  FSETP.GT.AND P0, PT, R25, R26, PT ;  /* 0x0000001a1900720b */ /* 0x000fc80003f04000 */
[----:B------:R-:W-:Y:S01]  /*0480*/  FSEL R25, R25, R26, P0 ;  /* 0x0000001a19197208 */ /* 0x000fe20000000000 */
[----:B------:R-:W-:-:S03]  /*0490*/  @P6 VIADD R5, R2, 0x3 ;  /* 0x0000000302056836 */ /* 0x000fc60000000000 */
[----:B------:R-:W-:-:S04]  /*04a0*/  FSETP.GT.AND P1, PT, R24, R25, PT ;  /* 0x000000191800720b */ /* 0x000fc80003f24000 */
[----:B------:R-:W-:Y:S02]  /*04b0*/  FSEL R24, R24, R25, P1 ;  /* 0x0000001918187208 */ /* 0x000fe40000800000 */
[----:B------:R-:W-:Y:S02]  /*04c0*/  @P0 IADD3 R5, PT, PT, R2, 0x4, RZ ;  /* 0x0000000402050810 */ /* 0x000fe40007ffe0ff */
[----:B------:R-:W-:-:S04]  /*04d0*/  FSETP.GT.AND P2, PT, R23, R24, PT ;  /* 0x000000181700720b */ /* 0x000fc80003f44000 */
[----:B------:R-:W-:Y:S01]  /*04e0*/  FSEL R23, R23, R24, P2 ;  /* 0x0000001817177208 */ /* 0x000fe20001000000 */
[----:B------:R-:W-:-:S03]  /*04f0*/  @P1 VIADD R5, R2, 0x5 ;  /* 0x0000000502051836 */ /* 0x000fc60000000000 */
        /* <DEDUP_REMOVED lines=21> */
[----:B------:R-:W-:-:S05]  /*0650*/  FSETP.GT.AND P3, PT, R16, R29, PT ;  /* 0x0000001d1000720b */ /* 0x000fca0003f64000 */
[----:B------:R-:W-:Y:S01]  /*0660*/  @P2 VIADD R5, R2, 0xd ;  /* 0x0000000d02052836 */ /* 0x000fe20000000000 */
[----:B------:R-:W-:-:S04]  /*0670*/  FSEL R29, R16, R29, P3 ;  /* 0x0000001d101d7208 */ /* 0x000fc80001800000 */
[----:B------:R-:W-:-:S04]  /*0680*/  FSETP.GT.AND P0, PT, R20, R29, PT ;  /* 0x0000001d1400720b */ /* 0x000fc80003f04000 */
[----:B------:R-:W-:Y:S01]  /*0690*/  FSEL R6, R20, R29, P0 ;  /* 0x0000001d14067208 */ /* 0x000fe20000000000 */
[----:B------:R-:W-:-:S08]  /*06a0*/  @P3 VIADD R5, R2, 0xe ;  /* 0x0000000e02053836 */ /* 0x000fd00000000000 */
[C---:B------:R-:W-:Y:S01]  /*06b0*/  @P0 VIADD R5, R2.reuse, 0xf ;  /* 0x0000000f02050836 */ /* 0x040fe20000000000 */
[----:B------:R-:W-:-:S04]  /*06c0*/  IADD3 R2, PT, PT, R2, 0x10, RZ ;  /* 0x0000001002027810 */ /* 0x000fc80007ffe0ff */
[----:B------:R-:W-:-:S13]  /*06d0*/  ISETP.NE.AND P1, PT, R2, R4, PT ;  /* 0x000000040200720c */ /* 0x000fda0003f25270 */
[----:B------:R-:W-:Y:S05]  /*06e0*/  @P1 BRA `(.L_x_16) ;  /* 0xfffffff800b01947 */ /* 0x000fea000383ffff */
.L_x_15:
[----:B------:R-:W-:Y:S05]  /*06f0*/  BRA.U !UP1, `(.L_x_14) ;  /* 0x0000000509647547 */ /* 0x000fea000b800000 */
[----:B------:R-:W-:Y:S02]  /*0700*/  UISETP.GE.U32.AND UP0, UPT, UR5, 0x8, UPT ;  /* 0x000000080500788c */ /* 0x000fe4000bf06070 */
[----:B------:R-:W-:-:S04]  /*0710*/  ULOP3.LUT UR6, UR4, 0x7, URZ, 0xc0, !UPT ;  /* 0x0000000704067892 */ /* 0x000fc8000f8ec0ff */
[----:B------:R-:W-:-:S03]  /*0720*/  UISETP.NE.AND UP1, UPT, UR6, URZ, UPT ;  /* 0x000000ff0600728c */ /* 0x000fc6000bf25270 */
[----:B------:R-:W-:Y:S08]  /*0730*/  BRA.U !UP0, `(.L_x_17) ;  /* 0x0000000108ac7547 */ /* 0x000ff0000b800000 */
[----:B------:R-:W0:Y:S01]  /*0740*/  LDC.64 R8, c[0x0][0x380] ;  /* 0x0000e000ff087b82 */ /* 0x000e220000000a00 */
[----:B------:R-:W-:-:S04]  /*0750*/  IMAD R7, R4, R0, R3 ;  /* 0x0000000004077224 */ /* 0x000fc800078e0203 */
[----:B0-----:R-:W-:-:S05]  /*0760*/  IMAD.WIDE R8, R7, 0x4, R8 ;  /* 0x0000000407087825 */ /* 0x001fca00078e0208 */
[----:B------:R0:W2:Y:S01]  /*0770*/  LDG.E R7, desc[UR8][R8.64] ;  /* 0x0000000808077981 */ /* 0x0000a2000c1e1900 */
[----:B------:R-:W-:-:S05]  /*0780*/  IMAD.WIDE R10, R0, 0x4, R8 ;  /* 0x00000004000a7825 */ /* 0x000fca00078e0208 */
[----:B------:R1:W3:Y:S01]  /*0790*/  LDG.E R21, desc[UR8][R10.64] ;  /* 0x000000080a157981 */ /* 0x0002e2000c1e1900 */
[----:B------:R-:W-:-:S05]  /*07a0*/  IMAD.WIDE R12, R0, 0x4, R10 ;  /* 0x00000004000c7825 */ /* 0x000fca00078e020a */
[----:B------:R-:W4:Y:S01]  /*07b0*/  LDG.E R23, desc[UR8][R12.64] ;  /* 0x000000080c177981 */ /* 0x000f22000c1e1900 */
[----:B------:R-:W-:-:S05]  /*07c0*/  IMAD.WIDE R14, R0, 0x4, R12 ;  /* 0x00000004000e7825 */ /* 0x000fca00078e020c */
[----:B------:R-:W5:Y:S01]  /*07d0*/  LDG.E R25, desc[UR8][R14.64] ;  /* 0x000000080e197981 */ /* 0x000f62000c1e1900 */
[----:B------:R-:W-:-:S05]  /*07e0*/  IMAD.WIDE R16, R0, 0x4, R14 ;  /* 0x0000000400107825 */ /* 0x000fca00078e020e */
[----:B------:R-:W5:Y:S01]  /*07f0*/  LDG.E R27, desc[UR8][R16.64] ;  /* 0x00000008101b7981 */ /* 0x000f62000c1e1900 */
[----:B------:R-:W-:-:S05]  /*0800*/  IMAD.WIDE R18, R0, 0x4, R16 ;  /* 0x0000000400127825 */ /* 0x000fca00078e0210 */
[----:B------:R-:W5:Y:S01]  /*0810*/  LDG.E R29, desc[UR8][R18.64] ;  /* 0x00000008121d7981 */ /* 0x000f62000c1e1900 */
[----:B0-----:R-:W-:-:S05]  /*0820*/  IMAD.WIDE R8, R0, 0x4, R18 ;  /* 0x0000000400087825 */ /* 0x001fca00078e0212 */
[----:B------:R-:W5:Y:S01]  /*0830*/  LDG.E R2, desc[UR8][R8.64] ;  /* 0x0000000808027981 */ /* 0x000f62000c1e1900 */
[----:B-1----:R-:W-:-:S06]  /*0840*/  IMAD.WIDE R10, R0, 0x4, R8 ;  /* 0x00000004000a7825 */ /* 0x002fcc00078e0208 */
[----:B------:R-:W5:Y:S01]  /*0850*/  LDG.E R11, desc[UR8][R10.64] ;  /* 0x000000080a0b7981 */ /* 0x000f62000c1e1900 */
        /* <DEDUP_REMOVED lines=22> */
[----:B------:R-:W-:-:S08]  /*09c0*/  @P2 VIADD R5, R4, 0x6 ;  /* 0x0000000604052836 */ /* 0x000fd00000000000 */
[C---:B------:R-:W-:Y:S02]  /*09d0*/  @P3 VIADD R5, R4.reuse, 0x7 ;  /* 0x0000000704053836 */ /* 0x040fe40000000000 */
[----:B------:R-:W-:-:S07]  /*09e0*/  VIADD R4, R4, 0x8 ;  /* 0x0000000804047836 */ /* 0x000fce0000000000 */
.L_x_17:
        /* <DEDUP_REMOVED lines=8> */
[----:B------:R-:W2:Y:S01]  /*0a70*/  LDG.E R7, desc[UR8][R8.64] ;  /* 0x0000000808077981 */ /* 0x000ea2000c1e1900 */
[----:B------:R-:W-:-:S05]  /*0a80*/  IMAD.WIDE R10, R0, 0x4, R8 ;  /* 0x00000004000a7825 */ /* 0x000fca00078e0208 */
[----:B------:R-:W3:Y:S01]  /*0a90*/  LDG.E R17, desc[UR8][R10.64] ;  /* 0x000000080a117981 */ /* 0x000ee2000c1e1900 */
[----:B------:R-:W-:-:S05]  /*0aa0*/  IMAD.WIDE R12, R0, 0x4, R10 ;  /* 0x00000004000c7825 */ /* 0x000fca00078e020a */
[----:B------:R-:W4:Y:S01]  /*0ab0*/  LDG.E R19, desc[UR8][R12.64] ;  /* 0x000000080c137981 */ /* 0x000f22000c1e1900 */
[----:B------:R-:W-:-:S06]  /*0ac0*/  IMAD.WIDE R14, R0, 0x4, R12 ;  /* 0x00000004000e7825 */ /* 0x000fcc00078e020c */
        /* <DEDUP_REMOVED lines=11> */
[----:B------:R-:W-:-:S08]  /*0b80*/  @P2 VIADD R5, R4, 0x2 ;  /* 0x0000000204052836 */ /* 0x000fd00000000000 */
[C---:B------:R-:W-:Y:S01]  /*0b90*/  @P3 IADD3 R5, PT, PT, R4.reuse, 0x3, RZ ;  /* 0x0000000304053810 */ /* 0x040fe20007ffe0ff */
[----:B------:R-:W-:-:S07]  /*0ba0*/  VIADD R4, R4, 0x4 ;  /* 0x0000000404047836 */ /* 0x000fce0000000000 */
.L_x_18:
[----:B------:R-:W-:Y:S05]  /*0bb0*/  BRA.U !UP1, `(.L_x_14) ;  /* 0x0000000109347547 */ /* 0x000fea000b800000 */
[----:B------:R-:W0:Y:S01]  /*0bc0*/  LDC.64 R10, c[0x0][0x380] ;  /* 0x0000e000ff0a7b82 */ /* 0x000e220000000a00 */
[----:B------:R-:W-:Y:S01]  /*0bd0*/  IMAD R7, R4, R0, R3 ;  /* 0x0000000004077224 */ /* 0x000fe200078e0203 */
[----:B------:R-:W-:-:S12]  /*0be0*/  UIADD3 UR4, UPT, UPT, -UR4, URZ, URZ ;  /* 0x000000ff04047290 */ /* 0x000fd8000fffe1ff */
.L_x_19:
[----:B0-----:R-:W-:-:S06]  /*0bf0*/  IMAD.WIDE R8, R7, 0x4, R10 ;  /* 0x0000000407087825 */ /* 0x001fcc00078e020a */
[----:B------:R-:W2:Y:S01]  /*0c00*/  LDG.E R9, desc[UR8][R8.64] ;  /* 0x0000000808097981 */ /* 0x000ea2000c1e1900 */
[----:B------:R-:W-:Y:S01]  /*0c10*/  UIADD3 UR4, UPT, UPT, UR4, 0x1, URZ ;  /* 0x0000000104047890 */ /* 0x000fe2000fffe0ff */
[----:B------:R-:W-:-:S03]  /*0c20*/  IMAD.IADD R7, R7, 0x1, R0 ;  /* 0x0000000107077824 */ /* 0x000fc600078e0200 */
[----:B------:R-:W-:Y:S01]  /*0c30*/  UISETP.NE.AND UP0, UPT, UR4, URZ, UPT ;  /* 0x000000ff0400728c */ /* 0x000fe2000bf05270 */
[----:B--2---:R-:W-:-:S04]  /*0c40*/  FSETP.GT.AND P0, PT, R9, R6, PT ;  /* 0x000000060900720b */ /* 0x004fc80003f04000 */
[C---:B------:R-:W-:Y:S01]  /*0c50*/  SEL R5, R4.reuse, R5, P0 ;  /* 0x0000000504057207 */ /* 0x040fe20000000000 */
[----:B------:R-:W-:Y:S01]  /*0c60*/  VIADD R4, R4, 0x1 ;  /* 0x0000000104047836 */ /* 0x000fe20000000000 */
[----:B------:R-:W-:Y:S02]  /*0c70*/  FSEL R6, R9, R6, P0 ;  /* 0x0000000609067208 */ /* 0x000fe40000000000 */
[----:B------:R-:W-:Y:S05]  /*0c80*/  BRA.U UP0, `(.L_x_19) ;  /* 0xfffffffd00d87547 */ /* 0x000fea000b83ffff */
.L_x_14:
[----:B------:R-:W0:Y:S02]  /*0c90*/  LDC.64 R6, c[0x0][0x388] ;  /* 0x0000e200ff067b82 */ /* 0x000e240000000a00 */
[----:B0-----:R-:W-:-:S05]  /*0ca0*/  IMAD.WIDE R2, R3, 0x4, R6 ;  /* 0x0000000403027825 */ /* 0x001fca00078e0206 */
[----:B------:R-:W-:Y:S01]  /*0cb0*/  STG.E desc[UR8][R2.64], R5 ;  /* 0x0000000502007986 */ /* 0x000fe2000c101908 */
[----:B------:R-:W-:Y:S05]  /*0cc0*/  EXIT ;  /* 0x000000000000794d */ /* 0x000fea0003800000 */
.L_x_20:
        /* <DEDUP_REMOVED lines=11> */
.L_x_133:


//--------------------- .text._Z22crossEntropyLossKernelPfS_S_ii --------------------------
	.section	.text._Z22crossEntropyLossKernelPfS_S_ii,"ax",@progbits
	.align	128
        .global         _Z22crossEntropyLossKernelPfS_S_ii
        .type           _Z22crossEntropyLossKernelPfS_S_ii,@function
        .size           _Z22crossEntropyLossKernelPfS_S_ii,(.L_x_134 - _Z22crossEntropyLossKernelPfS_S_ii)
        .other          _Z22crossEntropyLossKernelPfS_S_ii,@"STO_CUDA_ENTRY STV_DEFAULT"
_Z22crossEntropyLossKernelPfS_S_ii:
.text._Z22crossEntropyLossKernelPfS_S_ii:
        /* <DEDUP_REMOVED lines=9> */
[----:B------:R-:W-:Y:S01]  /*0090*/  HFMA2 R11, -RZ, RZ, 0, 0 ;  /* 0x00000000ff0b7431 */ /* 0x000fe200000001ff */
[----:B------:R-:W1:Y:S01]  /*00a0*/  LDCU.64 UR8, c[0x0][0x358] ;  /* 0x00006b00ff0877ac */ /* 0x000e620008000a00 */
[----:B0-----:R-:W-:-:S09]  /*00b0*/  UISETP.GE.AND UP0, UPT, UR5, 0x1, UPT ;  /* 0x000000010500788c */ /* 0x001fd2000bf06270 */
[----:B-1----:R-:W-:Y:S05]  /*00c0*/  BRA.U !UP0, `(.L_x_21) ;  /* 0x0000000d08d47547 */ /* 0x002fea000b800000 */
[----:B------:R-:W-:Y:S01]  /*00d0*/  UISETP.GE.U32.AND UP1, UPT, UR5, 0x4, UPT ;  /* 0x000000040500788c */ /* 0x000fe2000bf26070 */
[----:B------:R-:W-:Y:S01]  /*00e0*/  MOV R11, RZ ;  /* 0x000000ff000b7202 */ /* 0x000fe20000000f00 */
[----:B------:R-:W-:Y:S01]  /*00f0*/  ULOP3.LUT UR6, UR5, 0x3, URZ, 0xc0, !UPT ;  /* 0x0000000305067892 */ /* 0x000fe2000f8ec0ff */
[----:B------:R-:W-:-:S03]  /*0100*/  UMOV UR4, URZ ;  /* 0x000000ff00047c82 */ /* 0x000fc60008000000 */
[----:B------:R-:W-:-:S03]  /*0110*/  UISETP.NE.AND UP0, UPT, UR6, URZ, UPT ;  /* 0x000000ff0600728c */ /* 0x000fc6000bf05270 */
[----:B------:R-:W-:Y:S08]  /*0120*/  BRA.U !UP1, `(.L_x_22) ;  /* 0x0000000909107547 */ /* 0x000ff0000b800000 */
[----:B------:R-:W0:Y:S01]  /*0130*/  LDC.64 R2, c[0x0][0x380] ;  /* 0x0000e000ff027b82 */ /* 0x000e220000000a00 */
[----:B------:R-:W-:Y:S01]  /*0140*/  ULOP3.LUT UR4, UR5, 0x7ffffffc, URZ, 0xc0, !UPT ;  /* 0x7ffffffc05047892 */ /* 0x000fe2000f8ec0ff */
[----:B------:R-:W-:Y:S02]  /*0150*/  MOV R11, RZ ;  /* 0x000000ff000b7202 */ /* 0x000fe40000000f00 */
[----:B------:R-:W-:Y:S01]  /*0160*/  MOV R9, R7 ;  /* 0x0000000700097202 */ /* 0x000fe20000000f00 */
[----:B------:R-:W-:-:S03]  /*0170*/  UIADD3 UR7, UPT, UPT, -UR4, URZ, URZ ;  /* 0x000000ff04077290 */ /* 0x000fc6000fffe1ff */
[----:B------:R-:W1:Y:S09]  /*0180*/  LDC.64 R4, c[0x0][0x388] ;  /* 0x0000e200ff047b82 */ /* 0x000e720000000a00 */
.L_x_23:
[----:B-1----:R-:W-:-:S05]  /*0190*/  IMAD.WIDE R20, R9, 0x4, R4 ;  /* 0x0000000409147825 */ /* 0x002fca00078e0204 */
[----:B------:R1:W2:Y:S01]  /*01a0*/  LDG.E R13, desc[UR8][R20.64] ;  /* 0x00000008140d7981 */ /* 0x0002a2000c1e1900 */
[----:B------:R-:W-:-:S05]  /*01b0*/  IMAD.WIDE R24, R0, 0x4, R20 ;  /* 0x0000000400187825 */ /* 0x000fca00078e0214 */
[----:B------:R3:W4:Y:S01]  /*01c0*/  LDG.E R14, desc[UR8][R24.64] ;  /* 0x00000008180e7981 */ /* 0x000722000c1e1900 */
[----:B------:R-:W-:-:S05]  /*01d0*/  IMAD.WIDE R26, R0, 0x4, R24 ;  /* 0x00000004001a7825 */ /* 0x000fca00078e0218 */
[----:B------:R-:W5:Y:S01]  /*01e0*/  LDG.E R15, desc[UR8][R26.64] ;  /* 0x000000081a0f7981 */ /* 0x000f62000c1e1900 */
[----:B------:R-:W-:-:S06]  /*01f0*/  IMAD.WIDE R16, R0, 0x4, R26 ;  /* 0x0000000400107825 */ /* 0x000fcc00078e021a */
[----:B------:R-:W5:Y:S01]  /*0200*/  LDG.E R16, desc[UR8][R16.64] ;  /* 0x0000000810107981 */ /* 0x000f62000c1e1900 */
[----:B0-----:R-:W-:-:S05]  /*0210*/  IMAD.WIDE R18, R9, 0x4, R2 ;  /* 0x0000000409127825 */ /* 0x001fca00078e0202 */
[----:B------:R-:W5:Y:S01]  /*0220*/  LDG.E R12, desc[UR8][R18.64] ;  /* 0x00000008120c7981 */ /* 0x000f62000c1e1900 */
[----:B------:R-:W-:-:S05]  /*0230*/  IMAD.WIDE R22, R0, 0x4, R18 ;  /* 0x0000000400167825 */ /* 0x000fca00078e0212 */
[----:B------:R0:W5:Y:S01]  /*0240*/  LDG.E R10, desc[UR8][R22.64] ;  /* 0x00000008160a7981 */ /* 0x000162000c1e1900 */
[----:B-1----:R-:W-:-:S05]  /*0250*/  IMAD.WIDE R20, R0, 0x4, R22 ;  /* 0x0000000400147825 */ /* 0x002fca00078e0216 */
[----:B------:R1:W5:Y:S01]  /*0260*/  LDG.E R8, desc[UR8][R20.64] ;  /* 0x0000000814087981 */ /* 0x000362000c1e1900 */
[----:B---3--:R-:W-:-:S05]  /*0270*/  IMAD.WIDE R24, R0, 0x4, R20 ;  /* 0x0000000400187825 */ /* 0x008fca00078e0214 */
[----:B------:R3:W3:Y:S01]  /*0280*/  LDG.E R6, desc[UR8][R24.64] ;  /* 0x0000000818067981 */ /* 0x0006e2000c1e1900 */
[----:B------:R-:W-:Y:S01]  /*0290*/  UIADD3 UR7, UPT, UPT, UR7, 0x4, URZ ;  /* 0x0000000407077890 */ /* 0x000fe2000fffe0ff */
[----:B------:R-:W-:-:S03]  /*02a0*/  LEA R9, R0, R9, 0x2 ;  /* 0x0000000900097211 */ /* 0x000fc600078e10ff */
[----:B------:R-:W-:Y:S01]  /*02b0*/  UISETP.NE.AND UP1, UPT, UR7, URZ, UPT ;  /* 0x000000ff0700728c */ /* 0x000fe2000bf25270 */
[----:B--2---:R-:W-:-:S05]  /*02c0*/  FADD R13, R13, 1.175494350822287508e-38 ;  /* 0x008000000d0d7421 */ /* 0x004fca0000000000 */
[----:B------:R-:W-:Y:S01]  /*02d0*/  FSETP.GEU.AND P1, PT, R13, 1.175494350822287508e-38, PT ;  /* 0x008000000d00780b */ /* 0x000fe20003f2e000 */
[----:B----4-:R-:W-:-:S05]  /*02e0*/  FADD R14, R14, 1.175494350822287508e-38 ;  /* 0x008000000e0e7421 */ /* 0x010fca0000000000 */
[----:B------:R-:W-:Y:S01]  /*02f0*/  FSETP.GEU.AND P2, PT, R14, 1.175494350822287508e-38, PT ;  /* 0x008000000e00780b */ /* 0x000fe20003f4e000 */
[----:B-----5:R-:W-:-:S05]  /*0300*/  FADD R15, R15, 1.175494350822287508e-38 ;  /* 0x008000000f0f7421 */ /* 0x020fca0000000000 */
[----:B------:R-:W-:Y:S01]  /*0310*/  FSETP.GEU.AND P3, PT, R15, 1.175494350822287508e-38, PT ;  /* 0x008000000f00780b */ /* 0x000fe20003f6e000 */
[----:B------:R-:W-:Y:S01]  /*0320*/  @!P1 FMUL R13, R13, 8388608 ;  /* 0x4b0000000d0d9820 */ /* 0x000fe20000400000 */
[----:B------:R-:W-:-:S04]  /*0330*/  FADD R16, R16, 1.175494350822287508e-38 ;  /* 0x0080000010107421 */ /* 0x000fc80000000000 */
[----:B------:R-:W-:Y:S01]  /*0340*/  IADD3 R17, PT, PT, R13, -0x3f2aaaab, RZ ;  /* 0xc0d555550d117810 */ /* 0x000fe20007ffe0ff */
[----:B------:R-:W-:Y:S01]  /*0350*/  @!P2 FMUL R14, R14, 8388608 ;  /* 0x4b0000000e0ea820 */ /* 0x000fe20000400000 */
[----:B------:R-:W-:Y:S02]  /*0360*/  FSETP.GEU.AND P0, PT, R16, 1.175494350822287508e-38, PT ;  /* 0x008000001000780b */ /* 0x000fe40003f0e000 */
[----:B0-----:R-:W-:Y:S01]  /*0370*/  LOP3.LUT R22, R17, 0xff800000, RZ, 0xc0, !PT ;  /* 0xff80000011167812 */ /* 0x001fe200078ec0ff */
[----:B------:R-:W-:Y:S01]  /*0380*/  HFMA2 R17, -RZ, RZ, 1.5048828125, 33.21875 ;  /* 0x3e055027ff117431 */ /* 0x000fe200000001ff */
[----:B------:R-:W-:Y:S01]  /*0390*/  IADD3 R19, PT, PT, R14, -0x3f2aaaab, RZ ;  /* 0xc0d555550e137810 */ /* 0x000fe20007ffe0ff */
[----:B------:R-:W-:Y:S01]  /*03a0*/  @!P3 FMUL R15, R15, 8388608 ;  /* 0x4b0000000f0fb820 */ /* 0x000fe20000400000 */
[----:B------:R-:W-:Y:S02]  /*03b0*/  IADD3 R18, PT, PT, R13, -R22, RZ ;  /* 0x800000160d127210 */ /* 0x000fe40007ffe0ff */
[----:B------:R-:W-:-:S02]  /*03c0*/  LOP3.LUT R19, R19, 0xff800000, RZ, 0xc0, !PT ;  /* 0xff80000013137812 */ /* 0x000fc400078ec0ff */
[----:B------:R-:W-:Y:S01]  /*03d0*/  I2FP.F32.S32 R22, R22 ;  /* 0x0000001600167245 */ /* 0x000fe20000201400 */
[----:B-1----:R-:W-:Y:S01]  /*03e0*/  FADD R20, R18, -1 ;  /* 0xbf80000012147421 */ /* 0x002fe20000000000 */
[-C--:B------:R-:W-:Y:S01]  /*03f0*/  IADD3 R18, PT, PT, R14, -R19.reuse, RZ ;  /* 0x800000130e127210 */ /* 0x080fe20007ffe0ff */
[----:B------:R-:W-:Y:S01]  /*0400*/  @!P0 FMUL R16, R16, 8388608 ;  /* 0x4b00000010108820 */ /* 0x000fe20000400000 */
[----:B------:R-:W-:Y:S01]  /*0410*/  I2FP.F32.S32 R26, R19 ;  /* 0x00000013001a7245 */ /* 0x000fe20000201400 */
[----:B------:R-:W-:Y:S01]  /*0420*/  FFMA R21, R20, -R17, 0.14084610342979431152 ;  /* 0x3e1039f614157423 */ /* 0x000fe20000000811 */
[----:B------:R-:W-:Y:S01]  /*0430*/  FSEL R19, RZ, -23, P2 ;  /* 0xc1b80000ff137808 */ /* 0x000fe20001000000 */
[----:B------:R-:W-:Y:S01]  /*0440*/  FADD R18, R18, -1 ;  /* 0xbf80000012127421 */ /* 0x000fe20000000000 */
[C---:B------:R-:W-:Y:S01]  /*0450*/  ISETP.GT.U32.AND P4, PT, R13.reuse, 0x7f7fffff, PT ;  /* 0x7f7fffff0d00780c */ /* 0x040fe20003f84070 */
[----:B------:R-:W-:Y:S01]  /*0460*/  FFMA R21, R20, R21, -0.12148627638816833496 ;  /* 0xbdf8cdcc14157423 */ /* 0x000fe20000000015 */
[----:B------:R-:W-:Y:S01]  /*0470*/  FSETP.NEU.AND P2, PT, R13, RZ, PT ;  /* 0x000000ff0d00720b */ /* 0x000fe20003f4d000 */
[----:B------:R-:W-:Y:S01]  /*0480*/  FFMA R23, R18, -R17, 0.14084610342979431152 ;  /* 0x3e1039f612177423 */ /* 0x000fe20000000811 */
[----:B------:R-:W-:Y:S01]  /*0490*/  FFMA R26, R26, 1.1920928955078125e-07, R19 ;  /* 0x340000001a1a7823 */ /* 0x000fe20000000013 */
[----:B------:R-:W-:-:S02]  /*04a0*/  FFMA R21, R20, R21, 0.13980610668659210205 ;  /* 0x3e0f295514157423 */ /* 0x000fc40000000015 */
[----:B------:R-:W-:Y:S02]  /*04b0*/  FFMA R23, R18, R23, -0.12148627638816833496 ;  /* 0xbdf8cdcc12177423 */ /* 0x000fe40000000017 */
[----:B------:R-:W-:Y:S02]  /*04c0*/  FFMA R21, R20, R21, -0.16684235632419586182 ;  /* 0xbe2ad8b914157423 */ /* 0x000fe40000000015 */
[----:B---3--:R-:W-:Y:S02]  /*04d0*/  FFMA R25, R18, R23, 0.13980610668659210205 ;  /* 0x3e0f295512197423 */ /* 0x008fe40000000017 */
[----:B------:R-:W-:Y:S02]  /*04e0*/  FFMA R21, R20, R21, 0.20012299716472625732 ;  /* 0x3e4ced0b14157423 */ /* 0x000fe40000000015 */
[----:B------:R-:W-:Y:S02]  /*04f0*/  FFMA R25, R18, R25, -0.16684235632419586182 ;  /* 0xbe2ad8b912197423 */ /* 0x000fe40000000019 */
[----:B------:R-:W-:-:S02]  /*0500*/  FFMA R21, R20, R21, -0.24999669194221496582 ;  /* 0xbe7fff2214157423 */ /* 0x000fc40000000015 */
[----:B------:R-:W-:Y:S02]  /*0510*/  FFMA R25, R18, R25, 0.20012299716472625732 ;  /* 0x3e4ced0b12197423 */ /* 0x000fe40000000019 */
[----:B------:R-:W-:Y:S01]  /*0520*/  FFMA R23, R20, R21, 0.33333182334899902344 ;  /* 0x3eaaaa7814177423 */ /* 0x000fe20000000015 */
[----:B------:R-:W-:Y:S01]  /*0530*/  FSEL R21, RZ, -23, P1 ;  /* 0xc1b80000ff157808 */ /* 0x000fe20000800000 */
[----:B------:R-:W-:Y:S01]  /*0540*/  FFMA R25, R18, R25, -0.24999669194221496582 ;  /* 0xbe7fff2212197423 */ /* 0x000fe20000000019 */
[----:B------:R-:W-:Y:S01]  /*0550*/  ISETP.GT.U32.AND P1, PT, R14, 0x7f7fffff, PT ;  /* 0x7f7fffff0e00780c */ /* 0x000fe20003f24070 */
[----:B------:R-:W-:Y:S02]  /*0560*/  FFMA R23, R20, R23, -0.5 ;  /* 0xbf00000014177423 */ /* 0x000fe40000000017 */
[----:B------:R-:W-:Y:S01]  /*0570*/  FFMA R25, R18, R25, 0.33333182334899902344 ;  /* 0x3eaaaa7812197423 */ /* 0x000fe20000000019 */
[----:B------:R-:W-:Y:S01]  /*0580*/  FFMA R22, R22, 1.1920928955078125e-07, R21 ;  /* 0x3400000016167823 */ /* 0x000fe20000000015 */
[----:B------:R-:W-:Y:S01]  /*0590*/  FMUL R23, R20, R23 ;  /* 0x0000001714177220 */ /* 0x000fe20000400000 */
[----:B------:R-:W-:Y:S01]  /*05a0*/  IADD3 R21, PT, PT, R16, -0x3f2aaaab, RZ ;  /* 0xc0d5555510157810 */ /* 0x000fe20007ffe0ff */
[----:B------:R-:W-:-:S02]  /*05b0*/  FFMA R25, R18, R25, -0.5 ;  /* 0xbf00000012197423 */ /* 0x000fc40000000019 */
[----:B------:R-:W-:Y:S01]  /*05c0*/  FFMA R23, R20, R23, R20 ;  /* 0x0000001714177223 */ /* 0x000fe20000000014 */
[----:B------:R-:W-:Y:S02]  /*05d0*/  IADD3 R20, PT, PT, R15, -0x3f2aaaab, RZ ;  /* 0xc0d555550f147810 */ /* 0x000fe40007ffe0ff */
[----:B------:R-:W-:Y:S01]  /*05e0*/  LOP3.LUT R21, R21, 0xff800000, RZ, 0xc0, !PT ;  /* 0xff80000015157812 */ /* 0x000fe200078ec0ff */
[----:B------:R-:W-:Y:S01]  /*05f0*/  FFMA R22, R22, 0.69314718246459960938, R23 ;  /* 0x3f31721816167823 */ /* 0x000fe20000000017 */
[----:B------:R-:W-:Y:S01]  /*0600*/  LOP3.LUT R20, R20, 0xff800000, RZ, 0xc0, !PT ;  /* 0xff80000014147812 */ /* 0x000fe200078ec0ff */
[----:B------:R-:W-:-:S03]  /*0610*/  FMUL R23, R18, R25 ;  /* 0x0000001912177220 */ /* 0x000fc60000400000 */
[-C--:B------:R-:W-:Y:S01]  /*0620*/  IADD3 R24, PT, PT, R15, -R20.reuse, RZ ;  /* 0x800000140f187210 */ /* 0x080fe20007ffe0ff */
[----:B------:R-:W-:Y:S01]  /*0630*/  FFMA R23, R18, R23, R18 ;  /* 0x0000001712177223 */ /* 0x000fe20000000012 */
[-C--:B------:R-:W-:Y:S02]  /*0640*/  IADD3 R18, PT, PT, R16, -R21.reuse, RZ ;  /* 0x8000001510127210 */ /* 0x080fe40007ffe0ff */
[----:B------:R-:W-:Y:S01]  /*0650*/  I2FP.F32.S32 R20, R20 ;  /* 0x0000001400147245 */ /* 0x000fe20000201400 */
[----:B------:R-:W-:Y:S01]  /*0660*/  FADD R24, R24, -1 ;  /* 0xbf80000018187421 */ /* 0x000fe20000000000 */
[----:B------:R-:W-:Y:S01]  /*0670*/  FFMA R23, R26, 0.69314718246459960938, R23 ;  /* 0x3f3172181a177823 */ /* 0x000fe20000000017 */
[----:B------:R-:W-:Y:S01]  /*0680*/  FADD R18, R18, -1 ;  /* 0xbf80000012127421 */ /* 0x000fe20000000000 */
[----:B------:R-:W-:Y:S01]  /*0690*/  I2FP.F32.S32 R21, R21 ;  /* 0x0000001500157245 */ /* 0x000fe20000201400 */
[-C--:B------:R-:W-:Y:S02]  /*06a0*/  FFMA R25, R24, -R17.reuse, 0.14084610342979431152 ;  /* 0x3e1039f618197423 */ /* 0x080fe40000000811 */
[----:B------:R-:W-:-:S02]  /*06b0*/  FFMA R17, R18, -R17, 0.14084610342979431152 ;  /* 0x3e1039f612117423 */ /* 0x000fc40000000811 */
[----:B------:R-:W-:Y:S02]  /*06c0*/  FFMA R25, R24, R25, -0.12148627638816833496 ;  /* 0xbdf8cdcc18197423 */ /* 0x000fe40000000019 */
[----:B------:R-:W-:Y:S02]  /*06d0*/  FFMA R17, R18, R17, -0.12148627638816833496 ;  /* 0xbdf8cdcc12117423 */ /* 0x000fe40000000011 */
[----:B------:R-:W-:Y:S02]  /*06e0*/  FFMA R25, R24, R25, 0.13980610668659210205 ;  /* 0x3e0f295518197423 */ /* 0x000fe40000000019 */
[----:B------:R-:W-:Y:S02]  /*06f0*/  FFMA R17, R18, R17, 0.13980610668659210205 ;  /* 0x3e0f295512117423 */ /* 0x000fe40000000011 */
[----:B------:R-:W-:Y:S02]  /*0700*/  FFMA R25, R24, R25, -0.16684235632419586182 ;  /* 0xbe2ad8b918197423 */ /* 0x000fe40000000019 */
[----:B------:R-:W-:Y:S01]  /*0710*/  FFMA R19, R18, R17, -0.16684235632419586182 ;  /* 0xbe2ad8b912137423 */ /* 0x000fe20000000011 */
[----:B------:R-:W-:Y:S01]  /*0720*/  MOV R17, 0x7f800000 ;  /* 0x7f80000000117802 */ /* 0x000fe20000000f00 */
[----:B------:R-:W-:-:S02]  /*0730*/  FFMA R25, R24, R25, 0.20012299716472625732 ;  /* 0x3e4ced0b18197423 */ /* 0x000fc40000000019 */
[----:B------:R-:W-:Y:S02]  /*0740*/  FFMA R19, R18, R19, 0.20012299716472625732 ;  /* 0x3e4ced0b12137423 */ /* 0x000fe40000000013 */
[----:B------:R-:W-:Y:S01]  /*0750*/  FFMA R25, R24, R25, -0.24999669194221496582 ;  /* 0xbe7fff2218197423 */ /* 0x000fe20000000019 */
[----:B------:R-:W-:Y:S01]  /*0760*/  @P1 FFMA R23, R14, R17, +INF ;  /* 0x7f8000000e171423 */ /* 0x000fe20000000011 */
[----:B------:R-:W-:Y:S01]  /*0770*/  FFMA R19, R18, R19, -0.24999669194221496582 ;  /* 0xbe7fff2212137423 */ /* 0x000fe20000000013 */
[----:B------:R-:W-:Y:S01]  /*0780*/  @P4 FFMA R22, R13, R17, +INF ;  /* 0x7f8000000d164423 */ /* 0x000fe20000000011 */
[----:B------:R-:W-:Y:S01]  /*0790*/  FFMA R25, R24, R25, 0.33333182334899902344 ;  /* 0x3eaaaa7818197423 */ /* 0x000fe20000000019 */
[----:B------:R-:W-:Y:S01]  /*07a0*/  ISETP.GT.U32.AND P1, PT, R15, 0x7f7fffff, PT ;  /* 0x7f7fffff0f00780c */ /* 0x000fe20003f24070 */
[----:B------:R-:W-:Y:S01]  /*07b0*/  FFMA R19, R18, R19, 0.33333182334899902344 ;  /* 0x3eaaaa7812137423 */ /* 0x000fe20000000013 */
[----:B------:R-:W-:Y:S01]  /*07c0*/  FSEL R13, RZ, -23, P3 ;  /* 0xc1b80000ff0d7808 */ /* 0x000fe20001800000 */
[----:B------:R-:W-:Y:S01]  /*07d0*/  FFMA R25, R24, R25, -0.5 ;  /* 0xbf00000018197423 */ /* 0x000fe20000000019 */
[----:B------:R-:W-:Y:S01]  /*07e0*/  FSETP.NEU.AND P3, PT, R14, RZ, PT ;  /* 0x000000ff0e00720b */ /* 0x000fe20003f6d000 */
[----:B------:R-:W-:Y:S01]  /*07f0*/  FFMA R19, R18, R19, -0.5 ;  /* 0xbf00000012137423 */ /* 0x000fe20000000013 */
[----:B------:R-:W-:Y:S01]  /*0800*/  FSEL R14, RZ, -23, P0 ;  /* 0xc1b80000ff0e7808 */ /* 0x000fe20000000000 */
[----:B------:R-:W-:Y:S01]  /*0810*/  FMUL R25, R24, R25 ;  /* 0x0000001918197220 */ /* 0x000fe20000400000 */
[----:B------:R-:W-:Y:S01]  /*0820*/  ISETP.GT.U32.AND P0, PT, R16, 0x7f7fffff, PT ;  /* 0x7f7fffff1000780c */ /* 0x000fe20003f04070 */
[----:B------:R-:W-:Y:S01]  /*0830*/  FFMA R13, R20, 1.1920928955078125e-07, R13 ;  /* 0x34000000140d7823 */ /* 0x000fe2000000000d */
[----:B------:R-:W-:Y:S01]  /*0840*/  FMUL R19, R18, R19 ;  /* 0x0000001312137220 */ /* 0x000fe20000400000 */
[----:B------:R-:W-:Y:S01]  /*0850*/  FFMA R24, R24, R25, R24 ;  /* 0x0000001918187223 */ /* 0x000fe20000000018 */
[----:B------:R-:W-:Y:S01]  /*0860*/  FSEL R22, R22, -INF , P2 ;  /* 0xff80000016167808 */ /* 0x000fe20001000000 */
[----:B------:R-:W-:Y:S01]  /*0870*/  FFMA R14, R21, 1.1920928955078125e-07, R14 ;  /* 0x34000000150e7823 */ /* 0x000fe2000000000e */
[----:B------:R-:W-:Y:S01]  /*0880*/  FFMA R19, R18, R19, R18 ;  /* 0x0000001312137223 */ /* 0x000fe20000000012 */
[----:B------:R-:W-:Y:S01]  /*0890*/  FFMA R13, R13, 0.69314718246459960938, R24 ;  /* 0x3f3172180d0d7823 */ /* 0x000fe20000000018 */
[-C--:B------:R-:W-:Y:S01]  /*08a0*/  @P1 FFMA R13, R15, R17.reuse, +INF ;  /* 0x7f8000000f0d1423 */ /* 0x080fe20000000011 */
[----:B------:R-:W-:Y:S01]  /*08b0*/  FSEL R23, R23, -INF , P3 ;  /* 0xff80000017177808 */ /* 0x000fe20001800000 */
[----:B------:R-:W-:Y:S01]  /*08c0*/  FFMA R11, R12, R22, R11 ;  /* 0x000000160c0b7223 */ /* 0x000fe2000000000b */
[----:B------:R-:W-:Y:S01]  /*08d0*/  FSETP.NEU.AND P1, PT, R15, RZ, PT ;  /* 0x000000ff0f00720b */ /* 0x000fe20003f2d000 */
[----:B------:R-:W-:Y:S01]  /*08e0*/  FFMA R14, R14, 0.69314718246459960938, R19 ;  /* 0x3f3172180e0e7823 */ /* 0x000fe20000000013 */
[C---:B------:R-:W-:Y:S01]  /*08f0*/  @P0 FFMA R14, R16.reuse, R17, +INF ;  /* 0x7f800000100e0423 */ /* 0x040fe20000000011 */
[----:B------:R-:W-:Y:S01]  /*0900*/  FSETP.NEU.AND P0, PT, R16, RZ, PT ;  /* 0x000000ff1000720b */ /* 0x000fe20003f0d000 */
[----:B------:R-:W-:Y:S01]  /*0910*/  FFMA R11, R10, R23, R11 ;  /* 0x000000170a0b7223 */ /* 0x000fe2000000000b */
[----:B------:R-:W-:-:S02]  /*0920*/  FSEL R13, R13, -INF , P1 ;  /* 0xff8000000d0d7808 */ /* 0x000fc40000800000 */
[----:B------:R-:W-:-:S03]  /*0930*/  FSEL R14, R14, -INF , P0 ;  /* 0xff8000000e0e7808 */ /* 0x000fc60000000000 */
[----:B------:R-:W-:-:S04]  /*0940*/  FFMA R11, R8, R13, R11 ;  /* 0x0000000d080b7223 */ /* 0x000fc8000000000b */
[----:B------:R-:W-:Y:S01]  /*0950*/  FFMA R11, R6, R14, R11 ;  /* 0x0000000e060b7223 */ /* 0x000fe2000000000b */
[----:B------:R-:W-:Y:S06]  /*0960*/  BRA.U UP1, `(.L_x_23) ;  /* 0xfffffff901087547 */ /* 0x000fec000b83ffff */
.L_x_22:
[----:B------:R-:W-:Y:S05]  /*0970*/  BRA.U !UP0, `(.L_x_21) ;  /* 0x0000000508a87547 */ /* 0x000fea000b800000 */
[----:B------:R-:W-:Y:S02]  /*0980*/  UISETP.NE.AND UP0, UPT, UR6, 0x1, UPT ;  /* 0x000000010600788c */ /* 0x000fe4000bf05270 */
[----:B------:R-:W-:-:S04]  /*0990*/  ULOP3.LUT UR5, UR5, 0x1, URZ, 0xc0, !UPT ;  /* 0x0000000105057892 */ /* 0x000fc8000f8ec0ff */
[----:B------:R-:W-:-:S03]  /*09a0*/  UISETP.NE.U32.AND UP1, UPT, UR5, 0x1, UPT ;  /* 0x000000010500788c */ /* 0x000fc6000bf25070 */
[----:B------:R-:W-:Y:S08]  /*09b0*/  BRA.U !UP0, `(.L_x_24) ;  /* 0x0000000508087547 */ /* 0x000ff0000b800000 */
[----:B------:R-:W0:Y:S01]  /*09c0*/  LDC.64 R8, c[0x0][0x388] ;  /* 0x0000e200ff087b82 */ /* 0x000e220000000a00 */
[----:B------:R-:W-:-:S07]  /*09d0*/  IMAD R3, R0, UR4, R7 ;  /* 0x0000000400037c24 */ /* 0x000fce000f8e0207 */
[----:B------:R-:W1:Y:S01]  /*09e0*/  LDC.64 R12, c[0x0][0x380] ;  /* 0x0000e000ff0c7b82 */ /* 0x000e620000000a00 */
[----:B0-----:R-:W-:-:S05]  /*09f0*/  IMAD.WIDE R8, R3, 0x4, R8 ;  /* 0x0000000403087825 */ /* 0x001fca00078e0208 */
[----:B------:R-:W2:Y:S01]  /*0a00*/  LDG.E R4, desc[UR8][R8.64] ;  /* 0x0000000808047981 */ /* 0x000ea2000c1e1900 */
[----:B------:R-:W-:-:S06]  /*0a10*/  IMAD.WIDE R16, R0, 0x4, R8 ;  /* 0x0000000400107825 */ /* 0x000fcc00078e0208 */
[----:B------:R-:W3:Y:S01]  /*0a20*/  LDG.E R16, desc[UR8][R16.64] ;  /* 0x0000000810107981 */ /* 0x000ee2000c1e1900 */
[----:B-1----:R-:W-:-:S05]  /*0a30*/  IMAD.WIDE R12, R3, 0x4, R12 ;  /* 0x00000004030c7825 */ /* 0x002fca00078e020c */
[----:B------:R-:W4:Y:S01]  /*0a40*/  LDG.E R2, desc[UR8][R12.64] ;  /* 0x000000080c027981 */ /* 0x000f22000c1e1900 */
[----:B------:R-:W-:-:S05]  /*0a50*/  IMAD.WIDE R14, R0, 0x4, R12 ;  /* 0x00000004000e7825 */ /* 0x000fca00078e020c */
[----:B------:R0:W5:Y:S02]  /*0a60*/  LDG.E R3, desc[UR8][R14.64] ;  /* 0x000000080e037981 */ /* 0x000164000c1e1900 */
[----:B0-----:R-:W-:Y:S01]  /*0a70*/  HFMA2 R15, -RZ, RZ, 1.5048828125, 33.21875 ;  /* 0x3e055027ff0f7431 */ /* 0x001fe200000001ff */
[----:B------:R-:W-:Y:S01]  /*0a80*/  UIADD3 UR4, UPT, UPT, UR4, 0x2, URZ ;  /* 0x0000000204047890 */ /* 0x000fe2000fffe0ff */
[----:B--2---:R-:W-:Y:S01]  /*0a90*/  FADD R4, R4, 1.175494350822287508e-38 ;  /* 0x0080000004047421 */ /* 0x004fe20000000000 */
[----:B---3--:R-:W-:-:S04]  /*0aa0*/  FADD R5, R16, 1.175494350822287508e-38 ;  /* 0x0080000010057421 */ /* 0x008fc80000000000 */
[----:B------:R-:W-:Y:S02]  /*0ab0*/  FSETP.GEU.AND P0, PT, R4, 1.175494350822287508e-38, PT ;  /* 0x008000000400780b */ /* 0x000fe40003f0e000 */
[----:B------:R-:W-:-:S11]  /*0ac0*/  FSETP.GEU.AND P1, PT, R5, 1.175494350822287508e-38, PT ;  /* 0x008000000500780b */ /* 0x000fd60003f2e000 */
[----:B------:R-:W-:Y:S02]  /*0ad0*/  @!P0 FMUL R4, R4, 8388608 ;  /* 0x4b00000004048820 */ /* 0x000fe40000400000 */
[----:B------:R-:W-:-:S03]  /*0ae0*/  @!P1 FMUL R5, R5, 8388608 ;  /* 0x4b00000005059820 */ /* 0x000fc60000400000 */
[----:B------:R-:W-:Y:S02]  /*0af0*/  IADD3 R9, PT, PT, R4, -0x3f2aaaab, RZ ;  /* 0xc0d5555504097810 */ /* 0x000fe40007ffe0ff */
[----:B------:R-:W-:Y:S02]  /*0b00*/  IADD3 R10, PT, PT, R5, -0x3f2aaaab, RZ ;  /* 0xc0d55555050a7810 */ /* 0x000fe40007ffe0ff */
[----:B------:R-:W-:Y:S02]  /*0b10*/  LOP3.LUT R9, R9, 0xff800000, RZ, 0xc0, !PT ;  /* 0xff80000009097812 */ /* 0x000fe400078ec0ff */
[----:B------:R-:W-:Y:S02]  /*0b20*/  LOP3.LUT R10, R10, 0xff800000, RZ, 0xc0, !PT ;  /* 0xff8000000a0a7812 */ /* 0x000fe400078ec0ff */
[----:B------:R-:W-:Y:S02]  /*0b30*/  IADD3 R8, PT, PT, R4, -R9, RZ ;  /* 0x8000000904087210 */ /* 0x000fe40007ffe0ff */
[----:B------:R-:W-:-:S03]  /*0b40*/  IADD3 R6, PT, PT, R5, -R10, RZ ;  /* 0x8000000a05067210 */ /* 0x000fc60007ffe0ff */
[----:B------:R-:W-:Y:S02]  /*0b50*/  FADD R8, R8, -1 ;  /* 0xbf80000008087421 */ /* 0x000fe40000000000 */
[----:B------:R-:W-:Y:S02]  /*0b60*/  FADD R6, R6, -1 ;  /* 0xbf80000006067421 */ /* 0x000fe40000000000 */
[-C--:B------:R-:W-:Y:S02]  /*0b70*/  FFMA R13, R8, -R15.reuse, 0.14084610342979431152 ;  /* 0x3e1039f6080d7423 */ /* 0x080fe4000000080f */
[----:B------:R-:W-:Y:S02]  /*0b80*/  FFMA R15, R6, -R15, 0.14084610342979431152 ;  /* 0x3e1039f6060f7423 */ /* 0x000fe4000000080f */
[----:B------:R-:W-:Y:S02]  /*0b90*/  FFMA R13, R8, R13, -0.12148627638816833496 ;  /* 0xbdf8cdcc080d7423 */ /* 0x000fe4000000000d */
[----:B------:R-:W-:-:S02]  /*0ba0*/  FFMA R15, R6, R15, -0.12148627638816833496 ;  /* 0xbdf8cdcc060f7423 */ /* 0x000fc4000000000f */
[----:B------:R-:W-:Y:S02]  /*0bb0*/  FFMA R13, R8, R13, 0.13980610668659210205 ;  /* 0x3e0f2955080d7423 */ /* 0x000fe4000000000d */
[----:B------:R-:W-:Y:S02]  /*0bc0*/  FFMA R15, R6, R15, 0.13980610668659210205 ;  /* 0x3e0f2955060f7423 */ /* 0x000fe4000000000f */
[----:B------:R-:W-:Y:S02]  /*0bd0*/  FFMA R13, R8, R13, -0.16684235632419586182 ;  /* 0xbe2ad8b9080d7423 */ /* 0x000fe4000000000d */
[----:B------:R-:W-:Y:S02]  /*0be0*/  FFMA R15, R6, R15, -0.16684235632419586182 ;  /* 0xbe2ad8b9060f7423 */ /* 0x000fe4000000000f */
[----:B------:R-:W-:Y:S02]  /*0bf0*/  FFMA R13, R8, R13, 0.20012299716472625732 ;  /* 0x3e4ced0b080d7423 */ /* 0x000fe4000000000d */
[----:B------:R-:W-:-:S02]  /*0c00*/  FFMA R15, R6, R15, 0.20012299716472625732 ;  /* 0x3e4ced0b060f7423 */ /* 0x000fc4000000000f */
[----:B------:R-:W-:Y:S02]  /*0c10*/  FFMA R13, R8, R13, -0.24999669194221496582 ;  /* 0xbe7fff22080d7423 */ /* 0x000fe4000000000d */
[----:B------:R-:W-:Y:S02]  /*0c20*/  FFMA R15, R6, R15, -0.24999669194221496582 ;  /* 0xbe7fff22060f7423 */ /* 0x000fe4000000000f */
[----:B------:R-:W-:Y:S02]  /*0c30*/  FFMA R13, R8, R13, 0.33333182334899902344 ;  /* 0x3eaaaa78080d7423 */ /* 0x000fe4000000000d */
[----:B------:R-:W-:Y:S01]  /*0c40*/  FFMA R15, R6, R15, 0.33333182334899902344 ;  /* 0x3eaaaa78060f7423 */ /* 0x000fe2000000000f */
[----:B------:R-:W-:Y:S01]  /*0c50*/  FSEL R12, RZ, -23, P0 ;  /* 0xc1b80000ff0c7808 */ /* 0x000fe20000000000 */
[----:B------:R-:W-:Y:S01]  /*0c60*/  FFMA R13, R8, R13, -0.5 ;  /* 0xbf000000080d7423 */ /* 0x000fe2000000000d */
[----:B------:R-:W-:Y:S01]  /*0c70*/  ISETP.GT.U32.AND P0, PT, R4, 0x7f7fffff, PT ;  /* 0x7f7fffff0400780c */ /* 0x000fe20003f04070 */
[----:B------:R-:W-:Y:S01]  /*0c80*/  FFMA R17, R6, R15, -0.5 ;  /* 0xbf00000006117423 */ /* 0x000fe2000000000f */
[----:B------:R-:W-:Y:S01]  /*0c90*/  I2FP.F32.S32 R9, R9 ;  /* 0x0000000900097245 */ /* 0x000fe20000201400 */
[----:B------:R-:W-:Y:S01]  /*0ca0*/  FMUL R13, R8, R13 ;  /* 0x0000000d080d7220 */ /* 0x000fe20000400000 */
[----:B------:R-:W-:Y:S01]  /*0cb0*/  FSEL R14, RZ, -23, P1 ;  /* 0xc1b80000ff0e7808 */ /* 0x000fe20000800000 */
[C---:B------:R-:W-:Y:S01]  /*0cc0*/  FMUL R17, R6.reuse, R17 ;  /* 0x0000001106117220 */ /* 0x040fe20000400000 */
[----:B------:R-:W-:Y:S01]  /*0cd0*/  ISETP.GT.U32.AND P1, PT, R5, 0x7f7fffff, PT ;  /* 0x7f7fffff0500780c */ /* 0x000fe20003f24070 */
[----:B------:R-:W-:Y:S01]  /*0ce0*/  FFMA R9, R9, 1.1920928955078125e-07, R12 ;  /* 0x3400000009097823 */ /* 0x000fe2000000000c */
[----:B------:R-:W-:Y:S01]  /*0cf0*/  I2FP.F32.S32 R15, R10 ;  /* 0x0000000a000f7245 */ /* 0x000fe20000201400 */
[----:B------:R-:W-:Y:S01]  /*0d00*/  FFMA R17, R6, R17, R6 ;  /* 0x0000001106117223 */ /* 0x000fe20000000006 */
[----:B------:R-:W-:Y:S01]  /*0d10*/  FFMA R8, R8, R13, R8 ;  /* 0x0000000d08087223 */ /* 0x000fe20000000008 */
[----:B------:R-:W-:-:S02]  /*0d20*/  MOV R6, 0x7f800000 ;  /* 0x7f80000000067802 */ /* 0x000fc40000000f00 */
[----:B------:R-:W-:Y:S01]  /*0d30*/  FFMA R14, R15, 1.1920928955078125e-07, R14 ;  /* 0x340000000f0e7823 */ /* 0x000fe2000000000e */
[----:B------:R-:W-:Y:S02]  /*0d40*/  FFMA R8, R9, 0.69314718246459960938, R8 ;  /* 0x3f31721809087823 */ /* 0x000fe40000000008 */
[CC--:B------:R-:W-:Y:S01]  /*0d50*/  @P0 FFMA R8, R4.reuse, R6.reuse, +INF ;  /* 0x7f80000004080423 */ /* 0x0c0fe20000000006 */
[----:B------:R-:W-:Y:S01]  /*0d60*/  FSETP.NEU.AND P0, PT, R4, RZ, PT ;  /* 0x000000ff0400720b */ /* 0x000fe20003f0d000 */
[----:B------:R-:W-:Y:S01]  /*0d70*/  FFMA R14, R14, 0.69314718246459960938, R17 ;  /* 0x3f3172180e0e7823 */ /* 0x000fe20000000011 */
[C---:B------:R-:W-:Y:S01]  /*0d80*/  @P1 FFMA R14, R5.reuse, R6, +INF ;  /* 0x7f800000050e1423 */ /* 0x040fe20000000006 */
[----:B------:R-:W-:Y:S02]  /*0d90*/  FSETP.NEU.AND P2, PT, R5, RZ, PT ;  /* 0x000000ff0500720b */ /* 0x000fe40003f4d000 */
[----:B------:R-:W-:Y:S02]  /*0da0*/  FSEL R8, R8, -INF , P0 ;  /* 0xff80000008087808 */ /* 0x000fe40000000000 */
[----:B------:R-:W-:-:S03]  /*0db0*/  FSEL R14, R14, -INF , P2 ;  /* 0xff8000000e0e7808 */ /* 0x000fc60001000000 */
[----:B----4-:R-:W-:-:S04]  /*0dc0*/  FFMA R2, R2, R8, R11 ;  /* 0x0000000802027223 */ /* 0x010fc8000000000b */
[----:B-----5:R-:W-:-:S07]  /*0dd0*/  FFMA R11, R3, R14, R2 ;  /* 0x0000000e030b7223 */ /* 0x020fce0000000002 */
.L_x_24:
[----:B------:R-:W-:Y:S05]  /*0de0*/  BRA.U UP1, `(.L_x_21) ;  /* 0x00000001018c7547 */ /* 0x000fea000b800000 */
[----:B------:R-:W0:Y:S01]  /*0df0*/  LDC.64 R4, c[0x0][0x388] ;  /* 0x0000e200ff047b82 */ /* 0x000e220000000a00 */
[----:B------:R-:W-:-:S07]  /*0e00*/  IMAD R7, R0, UR4, R7 ;  /* 0x0000000400077c24 */ /* 0x000fce000f8e0207 */
[----:B------:R-:W1:Y:S01]  /*0e10*/  LDC.64 R2, c[0x0][0x380] ;  /* 0x0000e000ff027b82 */ /* 0x000e620000000a00 */
[----:B0-----:R-:W-:-:S06]  /*0e20*/  IMAD.WIDE R4, R7, 0x4, R4 ;  /* 0x0000000407047825 */ /* 0x001fcc00078e0204 */
[----:B------:R-:W2:Y:S01]  /*0e30*/  LDG.E R4, desc[UR8][R4.64] ;  /* 0x0000000804047981 */ /* 0x000ea2000c1e1900 */
[----:B-1----:R-:W-:-:S06]  /*0e40*/  IMAD.WIDE R2, R7, 0x4, R2 ;  /* 0x0000000407027825 */ /* 0x002fcc00078e0202 */
[----:B------:R0:W3:Y:S01]  /*0e50*/  LDG.E R2, desc[UR8][R2.64] ;  /* 0x0000000802027981 */ /* 0x0000e2000c1e1900 */
[----:B------:R-:W-:Y:S02]  /*0e60*/  HFMA2 R9, -RZ, RZ, 1.5048828125, 33.21875 ;  /* 0x3e055027ff097431 */ /* 0x000fe400000001ff */
[----:B--2---:R-:W-:-:S05]  /*0e70*/  FADD R0, R4, 1.175494350822287508e-38 ;  /* 0x0080000004007421 */ /* 0x004fca0000000000 */
[----:B------:R-:W-:-:S04]  /*0e80*/  FSETP.GEU.AND P0, PT, R0, 1.175494350822287508e-38, PT ;  /* 0x008000000000780b */ /* 0x000fc80003f0e000 */
[----:B0-----:R-:W-:-:S09]  /*0e90*/  FSEL R3, RZ, -23, P0 ;  /* 0xc1b80000ff037808 */ /* 0x001fd20000000000 */
[----:B------:R-:W-:-:S05]  /*0ea0*/  @!P0 FMUL R0, R0, 8388608 ;  /* 0x4b00000000008820 */ /* 0x000fca0000400000 */
[C---:B------:R-:W-:Y:S02]  /*0eb0*/  IADD3 R6, PT, PT, R0.reuse, -0x3f2aaaab, RZ ;  /* 0xc0d5555500067810 */ /* 0x040fe40007ffe0ff */
[----:B------:R-:W-:Y:S02]  /*0ec0*/  ISETP.GT.U32.AND P0, PT, R0, 0x7f7fffff, PT ;  /* 0x7f7fffff0000780c */ /* 0x000fe40003f04070 */
[----:B------:R-:W-:-:S04]  /*0ed0*/  LOP3.LUT R7, R6, 0xff800000, RZ, 0xc0, !PT ;  /* 0xff80000006077812 */ /* 0x000fc800078ec0ff */
[-C--:B------:R-:W-:Y:S02]  /*0ee0*/  IADD3 R6, PT, PT, R0, -R7.reuse, RZ ;  /* 0x8000000700067210 */ /* 0x080fe40007ffe0ff */
[----:B------:R-:W-:-:S03]  /*0ef0*/  I2FP.F32.S32 R4, R7 ;  /* 0x0000000700047245 */ /* 0x000fc60000201400 */
[----:B------:R-:W-:Y:S02]  /*0f00*/  FADD R6, R6, -1 ;  /* 0xbf80000006067421 */ /* 0x000fe40000000000 */
[----:B------:R-:W-:Y:S02]  /*0f10*/  FFMA R3, R4, 1.1920928955078125e-07, R3 ;  /* 0x3400000004037823 */ /* 0x000fe40000000003 */
[----:B------:R-:W-:-:S04]  /*0f20*/  FFMA R5, R6, -R9, 0.14084610342979431152 ;  /* 0x3e1039f606057423 */ /* 0x000fc80000000809 */
[----:B------:R-:W-:-:S04]  /*0f30*/  FFMA R5, R6, R5, -0.12148627638816833496 ;  /* 0xbdf8cdcc06057423 */ /* 0x000fc80000000005 */
[----:B------:R-:W-:-:S04]  /*0f40*/  FFMA R5, R6, R5, 0.13980610668659210205 ;  /* 0x3e0f295506057423 */ /* 0x000fc80000000005 */
[----:B------:R-:W-:-:S04]  /*0f50*/  FFMA R5, R6, R5, -0.16684235632419586182 ;  /* 0xbe2ad8b906057423 */ /* 0x000fc80000000005 */
[----:B------:R-:W-:-:S04]  /*0f60*/  FFMA R5, R6, R5, 0.20012299716472625732 ;  /* 0x3e4ced0b06057423 */ /* 0x000fc80000000005 */
[----:B------:R-:W-:-:S04]  /*0f70*/  FFMA R5, R6, R5, -0.24999669194221496582 ;  /* 0xbe7fff2206057423 */ /* 0x000fc80000000005 */
[----:B------:R-:W-:-:S04]  /*0f80*/  FFMA R5, R6, R5, 0.33333182334899902344 ;  /* 0x3eaaaa7806057423 */ /* 0x000fc80000000005 */
[----:B------:R-:W-:-:S04]  /*0f90*/  FFMA R5, R6, R5, -0.5 ;  /* 0xbf00000006057423 */ /* 0x000fc80000000005 */
[----:B------:R-:W-:-:S04]  /*0fa0*/  FMUL R5, R6, R5 ;  /* 0x0000000506057220 */ /* 0x000fc80000400000 */
[----:B------:R-:W-:Y:S01]  /*0fb0*/  FFMA R6, R6, R5, R6 ;  /* 0x0000000506067223 */ /* 0x000fe20000000006 */
[----:B------:R-:W-:-:S03]  /*0fc0*/  MOV R5, 0x7f800000 ;  /* 0x7f80000000057802 */ /* 0x000fc60000000f00 */
[----:B------:R-:W-:Y:S02]  /*0fd0*/  FFMA R3, R3, 0.69314718246459960938, R6 ;  /* 0x3f31721803037823 */ /* 0x000fe40000000006 */
[C---:B------:R-:W-:Y:S01]  /*0fe0*/  @P0 FFMA R3, R0.reuse, R5, +INF ;  /* 0x7f80000000030423 */ /* 0x040fe20000000005 */
[----:B------:R-:W-:-:S04]  /*0ff0*/  FSETP.NEU.AND P0, PT, R0, RZ, PT ;  /* 0x000000ff0000720b */ /* 0x000fc80003f0d000 */
[----:B------:R-:W-:-:S05]  /*1000*/  FSEL R3, R3, -INF , P0 ;  /* 0xff80000003037808 */ /* 0x000fca0000000000 */
[----:B---3--:R-:W-:-:S07]  /*1010*/  FFMA R11, R2, R3, R11 ;  /* 0x00000003020b7223 */ /* 0x008fce000000000b */
.L_x_21:
[----:B------:R-:W0:Y:S01]  /*1020*/  LDC.64 R2, c[0x0][0x390] ;  /* 0x0000e400ff027b82 */ /* 0x000e220000000a00 */
[----:B------:R-:W-:-:S05]  /*1030*/  FADD R11, -R11, -RZ ;  /* 0x800000ff0b0b7221 */ /* 0x000fca0000000100 */
[----:B0-----:R-:W-:Y:S01]  /*1040*/  REDG.E.ADD.F32.FTZ.RN.STRONG.GPU desc[UR8][R2.64], R11 ;  /* 0x0000000b020079a6 */ /* 0x001fe2000c12f308 */
[----:B------:R-:W-:Y:S05]  /*1050*/  EXIT ;  /* 0x000000000000794d */ /* 0x000fea0003800000 */
.L_x_25:
        /* <DEDUP_REMOVED lines=10> */
.L_x_134:


//--------------------- .text._Z20oneHotEncodingKernelPiPfii --------------------------
	.section	.text._Z20oneHotEncodingKernelPiPfii,"ax",@progbits
	.align	128
        .global         _Z20oneHotEncodingKernelPiPfii
        .type           _Z20oneHotEncodingKernelPiPfii,@function
        .size           _Z20oneHotEncodingKernelPiPfii,(.L_x_135 - _Z20oneHotEncodingKernelPiPfii)
        .other          _Z20oneHotEncodingKernelPiPfii,@"STO_CUDA_ENTRY STV_DEFAULT"
_Z20oneHotEncodingKernelPiPfii:
.text._Z20oneHotEncodingKernelPiPfii:
        /* <DEDUP_REMOVED lines=8> */
[----:B------:R-:W0:Y:S02]  /*0080*/  LDC R6, c[0x0][0x390] ;  /* 0x0000e400ff067b82 */ /* 0x000e240000000800 */
[----:B0-----:R-:W-:-:S13]  /*0090*/  ISETP.GE.AND P0, PT, R6, 0x1, PT ;  /* 0x000000010600780c */ /* 0x001fda0003f06270 */
[----:B------:R-:W-:Y:S05]  /*00a0*/  @!P0 EXIT ;  /* 0x000000000000894d */ /* 0x000fea0003800000 */
[----:B------:R-:W0:Y:S01]  /*00b0*/  LDC.64 R2, c[0x0][0x380] ;  /* 0x0000e000ff027b82 */ /* 0x000e220000000a00 */
[----:B------:R-:W1:Y:S01]  /*00c0*/  LDCU.64 UR10, c[0x0][0x358] ;  /* 0x00006b00ff0a77ac */ /* 0x000e620008000a00 */
[C---:B------:R-:W-:Y:S02]  /*00d0*/  ISETP.GE.U32.AND P1, PT, R6.reuse, 0x8, PT ;  /* 0x000000080600780c */ /* 0x040fe40003f26070 */
[----:B------:R-:W-:Y:S01]  /*00e0*/  LOP3.LUT R16, R6, 0x7, RZ, 0xc0, !PT ;  /* 0x0000000706107812 */ /* 0x000fe200078ec0ff */
[----:B------:R-:W-:-:S03]  /*00f0*/  IMAD.MOV.U32 R9, RZ, RZ, RZ ;  /* 0x000000ffff097224 */ /* 0x000fc600078e00ff */
[----:B------:R-:W-:Y:S01]  /*0100*/  ISETP.NE.AND P0, PT, R16, RZ, PT ;  /* 0x000000ff1000720c */ /* 0x000fe20003f05270 */
[----:B0-----:R-:W-:-:S05]  /*0110*/  IMAD.WIDE R2, R0, 0x4, R2 ;  /* 0x0000000400027825 */ /* 0x001fca00078e0202 */
[----:B-1----:R0:W5:Y:S01]  /*0120*/  LDG.E R8, desc[UR10][R2.64] ;  /* 0x0000000a02087981 */ /* 0x002162000c1e1900 */
[----:B------:R-:W-:Y:S06]  /*0130*/  @!P1 BRA `(.L_x_26) ;  /* 0x0000000000c49947 */ /* 0x000fec0003800000 */
[----:B0-----:R-:W0:Y:S01]  /*0140*/  LDC.64 R2, c[0x0][0x388] ;  /* 0x0000e200ff027b82 */ /* 0x001e220000000a00 */
[----:B------:R-:W-:Y:S01]  /*0150*/  LOP3.LUT R9, R6, 0x7ffffff8, RZ, 0xc0, !PT ;  /* 0x7ffffff806097812 */ /* 0x000fe200078ec0ff */
[----:B-----5:R-:W-:Y:S01]  /*0160*/  IMAD.MOV R17, RZ, RZ, -R8 ;  /* 0x000000ffff117224 */ /* 0x020fe200078e0a08 */
[----:B------:R-:W-:Y:S01]  /*0170*/  UMOV UR4, URZ ;  /* 0x000000ff00047c82 */ /* 0x000fe20008000000 */
[----:B------:R-:W-:-:S07]  /*0180*/  IMAD.MOV.U32 R18, RZ, RZ, R0 ;  /* 0x000000ffff127224 */ /* 0x000fce00078e0000 */
.L_x_27:
[----:B0--3--:R-:W-:Y:S01]  /*0190*/  IMAD.WIDE R20, R18, 0x4, R2 ;  /* 0x0000000412147825 */ /* 0x009fe200078e0202 */
[----:B------:R-:W-:Y:S01]  /*01a0*/  UIADD3 UR5, UPT, UPT, UR4, 0x1, URZ ;  /* 0x0000000104057890 */ /* 0x000fe2000fffe0ff */
[----:B------:R-:W-:Y:S01]  /*01b0*/  ISETP.NE.AND P1, PT, R17, RZ, PT ;  /* 0x000000ff1100720c */ /* 0x000fe20003f25270 */
[----:B------:R-:W-:Y:S01]  /*01c0*/  UIADD3 UR7, UPT, UPT, UR4, 0x3, URZ ;  /* 0x0000000304077890 */ /* 0x000fe2000fffe0ff */
[C---:B------:R-:W-:Y:S01]  /*01d0*/  IMAD R18, R7.reuse, 0x8, R18 ;  /* 0x0000000807127824 */ /* 0x040fe200078e0212 */
[----:B------:R-:W-:Y:S01]  /*01e0*/  UIADD3 UR6, UPT, UPT, UR4, 0x2, URZ ;  /* 0x0000000204067890 */ /* 0x000fe2000fffe0ff */
[C---:B------:R-:W-:Y:S01]  /*01f0*/  IMAD.WIDE R10, R7.reuse, 0x4, R20 ;  /* 0x00000004070a7825 */ /* 0x040fe200078e0214 */
[----:B------:R-:W-:Y:S01]  /*0200*/  FSEL R19, RZ, 1, P1 ;  /* 0x3f800000ff137808 */ /* 0x000fe20000800000 */
[----:B------:R-:W-:Y:S01]  /*0210*/  UIADD3 UR8, UPT, UPT, UR4, 0x7, URZ ;  /* 0x0000000704087890 */ /* 0x000fe2000fffe0ff */
[C---:B------:R-:W-:Y:S01]  /*0220*/  ISETP.NE.AND P1, PT, R8.reuse, UR5, PT ;  /* 0x0000000508007c0c */ /* 0x040fe2000bf25270 */
[----:B------:R-:W-:Y:S01]  /*0230*/  UIADD3 UR5, UPT, UPT, UR4, 0x4, URZ ;  /* 0x0000000404057890 */ /* 0x000fe2000fffe0ff */
[C---:B------:R-:W-:Y:S01]  /*0240*/  ISETP.NE.AND P2, PT, R8.reuse, UR6, PT ;  /* 0x0000000608007c0c */ /* 0x040fe2000bf45270 */
[C---:B------:R-:W-:Y:S01]  /*0250*/  IMAD.WIDE R12, R7.reuse, 0x4, R10 ;  /* 0x00000004070c7825 */ /* 0x040fe200078e020a */
[----:B------:R-:W-:Y:S01]  /*0260*/  FSEL R23, RZ, 1, P1 ;  /* 0x3f800000ff177808 */ /* 0x000fe20000800000 */
[----:B------:R-:W-:Y:S01]  /*0270*/  UIADD3 UR6, UPT, UPT, UR4, 0x5, URZ ;  /* 0x0000000504067890 */ /* 0x000fe2000fffe0ff */
[C---:B------:R-:W-:Y:S01]  /*0280*/  ISETP.NE.AND P1, PT, R8.reuse, UR7, PT ;  /* 0x0000000708007c0c */ /* 0x040fe2000bf25270 */
[----:B------:R-:W-:Y:S01]  /*0290*/  UIADD3 UR7, UPT, UPT, UR4, 0x6, URZ ;  /* 0x0000000604077890 */ /* 0x000fe2000fffe0ff */
[----:B------:R0:W-:Y:S01]  /*02a0*/  STG.E desc[UR10][R20.64], R19 ;  /* 0x0000001314007986 */ /* 0x0001e2000c10190a */
[C---:B------:R-:W-:Y:S01]  /*02b0*/  IMAD.WIDE R14, R7.reuse, 0x4, R12 ;  /* 0x00000004070e7825 */ /* 0x040fe200078e020c */
[----:B------:R-:W-:Y:S01]  /*02c0*/  FSEL R27, RZ, 1, P1 ;  /* 0x3f800000ff1b7808 */ /* 0x000fe20000800000 */
[----:B------:R-:W-:Y:S01]  /*02d0*/  UIADD3 UR4, UPT, UPT, UR4, 0x8, URZ ;  /* 0x0000000804047890 */ /* 0x000fe2000fffe0ff */
[C---:B------:R-:W-:Y:S01]  /*02e0*/  ISETP.NE.AND P1, PT, R8.reuse, UR5, PT ;  /* 0x0000000508007c0c */ /* 0x040fe2000bf25270 */
[----:B------:R1:W-:Y:S01]  /*02f0*/  STG.E desc[UR10][R10.64], R23 ;  /* 0x000000170a007986 */ /* 0x0003e2000c10190a */
[----:B------:R-:W-:Y:S01]  /*0300*/  FSEL R25, RZ, 1, P2 ;  /* 0x3f800000ff197808 */ /* 0x000fe20001000000 */
[----:B------:R-:W-:Y:S01]  /*0310*/  IMAD.WIDE R4, R7, 0x4, R14 ;  /* 0x0000000407047825 */ /* 0x000fe200078e020e */
[----:B------:R-:W-:-:S02]  /*0320*/  ISETP.NE.AND P2, PT, R8, UR6, PT ;  /* 0x0000000608007c0c */ /* 0x000fc4000bf45270 */
[C---:B------:R-:W-:Y:S01]  /*0330*/  ISETP.NE.AND P3, PT, R8.reuse, UR7, PT ;  /* 0x0000000708007c0c */ /* 0x040fe2000bf65270 */
[----:B------:R2:W-:Y:S01]  /*0340*/  STG.E desc[UR10][R12.64], R25 ;  /* 0x000000190c007986 */ /* 0x0005e2000c10190a */
[----:B0-----:R-:W-:Y:S01]  /*0350*/  FSEL R19, RZ, 1, P1 ;  /* 0x3f800000ff137808 */ /* 0x001fe20000800000 */
[----:B------:R-:W-:Y:S01]  /*0360*/  IMAD.WIDE R20, R7, 0x4, R4 ;  /* 0x0000000407147825 */ /* 0x000fe200078e0204 */
[----:B------:R-:W-:Y:S01]  /*0370*/  ISETP.NE.AND P1, PT, R9, UR4, PT ;  /* 0x0000000409007c0c */ /* 0x000fe2000bf25270 */
[----:B------:R3:W-:Y:S01]  /*0380*/  STG.E desc[UR10][R14.64], R27 ;  /* 0x0000001b0e007986 */ /* 0x0007e2000c10190a */
[----:B------:R-:W-:Y:S01]  /*0390*/  ISETP.NE.AND P4, PT, R8, UR8, PT ;  /* 0x0000000808007c0c */ /* 0x000fe2000bf85270 */
[----:B------:R-:W-:Y:S01]  /*03a0*/  VIADD R17, R17, 0x8 ;  /* 0x0000000811117836 */ /* 0x000fe20000000000 */
[----:B-1----:R-:W-:Y:S01]  /*03b0*/  FSEL R23, RZ, 1, P2 ;  /* 0x3f800000ff177808 */ /* 0x002fe20001000000 */
[C---:B------:R-:W-:Y:S01]  /*03c0*/  IMAD.WIDE R10, R7.reuse, 0x4, R20 ;  /* 0x00000004070a7825 */ /* 0x040fe200078e0214 */
[----:B------:R-:W-:Y:S01]  /*03d0*/  FSEL R29, RZ, 1, P4 ;  /* 0x3f800000ff1d7808 */ /* 0x000fe20002000000 */
[----:B------:R3:W-:Y:S01]  /*03e0*/  STG.E desc[UR10][R4.64], R19 ;  /* 0x0000001304007986 */ /* 0x0007e2000c10190a */
[----:B--2---:R-:W-:Y:S01]  /*03f0*/  FSEL R25, RZ, 1, P3 ;  /* 0x3f800000ff197808 */ /* 0x004fe20001800000 */
[----:B------:R-:W-:-:S02]  /*0400*/  IMAD.WIDE R12, R7, 0x4, R10 ;  /* 0x00000004070c7825 */ /* 0x000fc400078e020a */
[----:B------:R3:W-:Y:S04]  /*0410*/  STG.E desc[UR10][R20.64], R23 ;  /* 0x0000001714007986 */ /* 0x0007e8000c10190a */
[----:B------:R3:W-:Y:S04]  /*0420*/  STG.E desc[UR10][R10.64], R25 ;  /* 0x000000190a007986 */ /* 0x0007e8000c10190a */
[----:B------:R3:W-:Y:S01]  /*0430*/  STG.E desc[UR10][R12.64], R29 ;  /* 0x0000001d0c007986 */ /* 0x0007e2000c10190a */
[----:B------:R-:W-:Y:S05]  /*0440*/  @P1 BRA `(.L_x_27) ;  /* 0xfffffffc00501947 */ /* 0x000fea000383ffff */
.L_x_26:
[----:B------:R-:W-:Y:S05]  /*0450*/  @!P0 EXIT ;  /* 0x000000000000894d */ /* 0x000fea0003800000 */
[----:B------:R-:W-:Y:S02]  /*0460*/  ISETP.GE.U32.AND P1, PT, R16, 0x4, PT ;  /* 0x000000041000780c */ /* 0x000fe40003f26070 */
[----:B---3--:R-:W-:-:S04]  /*0470*/  LOP3.LUT R14, R6, 0x3, RZ, 0xc0, !PT ;  /* 0x00000003060e7812 */ /* 0x008fc800078ec0ff */
[----:B------:R-:W-:-:S07]  /*0480*/  ISETP.NE.AND P0, PT, R14, RZ, PT ;  /* 0x000000ff0e00720c */ /* 0x000fce0003f05270 */
[----:B------:R-:W-:Y:S06]  /*0490*/  @!P1 BRA `(.L_x_28) ;  /* 0x0000000000589947 */ /* 0x000fec0003800000 */
[----:B0-----:R-:W0:Y:S01]  /*04a0*/  LDC.64 R2, c[0x0][0x388] ;  /* 0x0000e200ff027b82 */ /* 0x001e220000000a00 */
[C---:B------:R-:W-:Y:S01]  /*04b0*/  IMAD R5, R9.reuse, R7, R0 ;  /* 0x0000000709057224 */ /* 0x040fe200078e0200 */
[CC--:B-----5:R-:W-:Y:S01]  /*04c0*/  ISETP.NE.AND P1, PT, R9.reuse, R8.reuse, PT ;  /* 0x000000080900720c */ /* 0x0e0fe20003f25270 */
[C---:B------:R-:W-:Y:S02]  /*04d0*/  VIADD R11, R9.reuse, 0x1 ;  /* 0x00000001090b7836 */ /* 0x040fe40000000000 */
[C---:B------:R-:W-:Y:S02]  /*04e0*/  VIADD R13, R9.reuse, 0x2 ;  /* 0x00000002090d7836 */ /* 0x040fe40000000000 */
[----:B------:R-:W-:Y:S01]  /*04f0*/  VIADD R15, R9, 0x3 ;  /* 0x00000003090f7836 */ /* 0x000fe20000000000 */
[-C--:B------:R-:W-:Y:S01]  /*0500*/  ISETP.NE.AND P2, PT, R11, R8.reuse, PT ;  /* 0x000000080b00720c */ /* 0x080fe20003f45270 */
[----:B------:R-:W-:Y:S01]  /*0510*/  VIADD R9, R9, 0x4 ;  /* 0x0000000409097836 */ /* 0x000fe20000000000 */
[----:B------:R-:W-:-:S02]  /*0520*/  ISETP.NE.AND P3, PT, R13, R8, PT ;  /* 0x000000080d00720c */ /* 0x000fc40003f65270 */
[----:B------:R-:W-:Y:S02]  /*0530*/  ISETP.NE.AND P4, PT, R15, R8, PT ;  /* 0x000000080f00720c */ /* 0x000fe40003f85270 */
[----:B------:R-:W-:Y:S02]  /*0540*/  FSEL R15, RZ, 1, P1 ;  /* 0x3f800000ff0f7808 */ /* 0x000fe40000800000 */
[----:B------:R-:W-:Y:S02]  /*0550*/  FSEL R17, RZ, 1, P2 ;  /* 0x3f800000ff117808 */ /* 0x000fe40001000000 */
[----:B------:R-:W-:Y:S02]  /*0560*/  FSEL R19, RZ, 1, P3 ;  /* 0x3f800000ff137808 */ /* 0x000fe40001800000 */
[----:B------:R-:W-:Y:S01]  /*0570*/  FSEL R21, RZ, 1, P4 ;  /* 0x3f800000ff157808 */ /* 0x000fe20002000000 */
[----:B0-----:R-:W-:-:S05]  /*0580*/  IMAD.WIDE R2, R5, 0x4, R2 ;  /* 0x0000000405027825 */ /* 0x001fca00078e0202 */
[----:B------:R1:W-:Y:S01]  /*0590*/  STG.E desc[UR10][R2.64], R15 ;  /* 0x0000000f02007986 */ /* 0x0003e2000c10190a */
[----:B------:R-:W-:-:S05]  /*05a0*/  IMAD.WIDE R4, R7, 0x4, R2 ;  /* 0x0000000407047825 */ /* 0x000fca00078e0202 */
[----:B------:R1:W-:Y:S01]  /*05b0*/  STG.E desc[UR10][R4.64], R17 ;  /* 0x0000001104007986 */ /* 0x0003e2000c10190a */
[----:B------:R-:W-:-:S05]  /*05c0*/  IMAD.WIDE R10, R7, 0x4, R4 ;  /* 0x00000004070a7825 */ /* 0x000fca00078e0204 */
[----:B------:R1:W-:Y:S01]  /*05d0*/  STG.E desc[UR10][R10.64], R19 ;  /* 0x000000130a007986 */ /* 0x0003e2000c10190a */
[----:B------:R-:W-:-:S05]  /*05e0*/  IMAD.WIDE R12, R7, 0x4, R10 ;  /* 0x00000004070c7825 */ /* 0x000fca00078e020a */
[----:B------:R1:W-:Y:S02]  /*05f0*/  STG.E desc[UR10][R12.64], R21 ;  /* 0x000000150c007986 */ /* 0x0003e4000c10190a */
.L_x_28:
[----:B------:R-:W-:Y:S05]  /*0600*/  @!P0 EXIT ;  /* 0x000000000000894d */ /* 0x000fea0003800000 */
[----:B------:R-:W-:Y:S02]  /*0610*/  ISETP.NE.AND P0, PT, R14, 0x1, PT ;  /* 0x000000010e00780c */ /* 0x000fe40003f05270 */
[----:B------:R-:W-:-:S04]  /*0620*/  LOP3.LUT R6, R6, 0x1, RZ, 0xc0, !PT ;  /* 0x0000000106067812 */ /* 0x000fc800078ec0ff */
[----:B------:R-:W-:-:S07]  /*0630*/  ISETP.NE.U32.AND P1, PT, R6, 0x1, PT ;  /* 0x000000010600780c */ /* 0x000fce0003f25070 */
[----:B------:R-:W-:Y:S06]  /*0640*/  @!P0 BRA `(.L_x_29) ;  /* 0x0000000000308947 */ /* 0x000fec0003800000 */
[----:B01----:R-:W0:Y:S01]  /*0650*/  LDC.64 R2, c[0x0][0x388] ;  /* 0x0000e200ff027b82 */ /* 0x003e220000000a00 */
[C---:B------:R-:W-:Y:S01]  /*0660*/  IMAD R5, R9.reuse, R7, R0 ;  /* 0x0000000709057224 */ /* 0x040fe200078e0200 */
[C---:B-----5:R-:W-:Y:S01]  /*0670*/  ISETP.NE.AND P0, PT, R9.reuse, R8, PT ;  /* 0x000000080900720c */ /* 0x060fe20003f05270 */
[C---:B------:R-:W-:Y:S02]  /*0680*/  VIADD R11, R9.reuse, 0x1 ;  /* 0x00000001090b7836 */ /* 0x040fe40000000000 */
[----:B------:R-:W-:-:S03]  /*0690*/  VIADD R9, R9, 0x2 ;  /* 0x0000000209097836 */ /* 0x000fc60000000000 */
[----:B------:R-:W-:Y:S02]  /*06a0*/  ISETP.NE.AND P2, PT, R11, R8, PT ;  /* 0x000000080b00720c */ /* 0x000fe40003f45270 */
[----:B------:R-:W-:Y:S02]  /*06b0*/  FSEL R11, RZ, 1, P0 ;  /* 0x3f800000ff0b7808 */ /* 0x000fe40000000000 */
[----:B------:R-:W-:Y:S01]  /*06c0*/  FSEL R13, RZ, 1, P2 ;  /* 0x3f800000ff0d7808 */ /* 0x000fe20001000000 */
[----:B0-----:R-:W-:-:S05]  /*06d0*/  IMAD.WIDE R2, R5, 0x4, R2 ;  /* 0x0000000405027825 */ /* 0x001fca00078e0202 */
[----:B------:R2:W-:Y:S01]  /*06e0*/  STG.E desc[UR10][R2.64], R11 ;  /* 0x0000000b02007986 */ /* 0x0005e2000c10190a */
[----:B------:R-:W-:-:S05]  /*06f0*/  IMAD.WIDE R4, R7, 0x4, R2 ;  /* 0x0000000407047825 */ /* 0x000fca00078e0202 */
[----:B------:R2:W-:Y:S02]  /*0700*/  STG.E desc[UR10][R4.64], R13 ;  /* 0x0000000d04007986 */ /* 0x0005e4000c10190a */
.L_x_29:
[----:B------:R-:W-:Y:S05]  /*0710*/  @P1 EXIT ;  /* 0x000000000000194d */ /* 0x000fea0003800000 */
[----:B012---:R-:W0:Y:S01]  /*0720*/  LDC.64 R2, c[0x0][0x388] ;  /* 0x0000e200ff027b82 */ /* 0x007e220000000a00 */
[C---:B------:R-:W-:Y:S01]  /*0730*/  IMAD R7, R9.reuse, R7, R0 ;  /* 0x0000000709077224 */ /* 0x040fe200078e0200 */
[----:B-----5:R-:W-:-:S04]  /*0740*/  ISETP.NE.AND P0, PT, R9, R8, PT ;  /* 0x000000080900720c */ /* 0x020fc80003f05270 */
[----:B------:R-:W-:Y:S01]  /*0750*/  FSEL R5, RZ, 1, P0 ;  /* 0x3f800000ff057808 */ /* 0x000fe20000000000 */
[----:B0-----:R-:W-:-:S05]  /*0760*/  IMAD.WIDE R2, R7, 0x4, R2 ;  /* 0x0000000407027825 */ /* 0x001fca00078e0202 */
[----:B------:R-:W-:Y:S01]  /*0770*/  STG.E desc[UR10][R2.64], R5 ;  /* 0x0000000502007986 */ /* 0x000fe2000c10190a */
[----:B------:R-:W-:Y:S05]  /*0780*/  EXIT ;  /* 0x000000000000794d */ /* 0x000fea0003800000 */
.L_x_30:
        /* <DEDUP_REMOVED lines=15> */
.L_x_135:


//--------------------- .text._Z23transposeMatrixKernelV2PfiiS_ --------------------------
	.section	.text._Z23transposeMatrixKernelV2PfiiS_,"ax",@progbits
	.align	128
        .global         _Z23transposeMatrixKernelV2PfiiS_
        .type           _Z23transposeMatrixKernelV2PfiiS_,@function
        .size           _Z23transposeMatrixKernelV2PfiiS_,(.L_x_136 - _Z23transposeMatrixKernelV2PfiiS_)
        .other          _Z23transposeMatrixKernelV2PfiiS_,@"STO_CUDA_ENTRY STV_DEFAULT"
_Z23transposeMatrixKernelV2PfiiS_:
.text._Z23transposeMatrixKernelV2PfiiS_:
[----:B------:R-:W-:Y:S01]  /*0000*/  LDC R1, c[0x0][0x37c] ;  /* 0x0000df00ff017b82 */ /* 0x000fe20000000800 */
[----:B------:R-:W0:Y:S07]  /*0010*/  S2R R11, SR_TID.X ;  /* 0x00000000000b7919 */ /* 0x000e2e0000002100 */
[----:B------:R-:W1:Y:S01]  /*0020*/  S2UR UR5, SR_CTAID.X ;  /* 0x00000000000579c3 */ /* 0x000e620000002500 */
[----:B------:R-:W2:Y:S01]  /*0030*/  LDCU UR6, c[0x0][0x364] ;  /* 0x00006c80ff0677ac */ /* 0x000ea20008000800 */
[----:B------:R-:W3:Y:S01]  /*0040*/  S2R R9, SR_TID.Y ;  /* 0x0000000000097919 */ /* 0x000ee20000002200 */
[----:B------:R-:W1:Y:S05]  /*0050*/  LDCU UR7, c[0x0][0x360] ;  /* 0x00006c00ff0777ac */ /* 0x000e6a0008000800 */
[----:B------:R-:W2:Y:S01]  /*0060*/  S2UR UR4, SR_CTAID.Y ;  /* 0x00000000000479c3 */ /* 0x000ea20000002600 */
[----:B------:R-:W4:Y:S01]  /*0070*/  LDCU.64 UR8, c[0x0][0x388] ;  /* 0x00007100ff0877ac */ /* 0x000f220008000a00 */
[----:B-1----:R-:W-:-:S06]  /*0080*/  UIMAD UR5, UR5, UR7, URZ ;  /* 0x00000007050572a4 */ /* 0x002fcc000f8e02ff */
[----:B0-----:R-:W-:Y:S01]  /*0090*/  VIADD R5, R11, UR5 ;  /* 0x000000050b057c36 */ /* 0x001fe20008000000 */
[----:B--2---:R-:W-:Y:S01]  /*00a0*/  UIMAD UR4, UR4, UR6, URZ ;  /* 0x00000006040472a4 */ /* 0x004fe2000f8e02ff */
[----:B------:R-:W0:Y:S03]  /*00b0*/  LDCU.64 UR6, c[0x0][0x358] ;  /* 0x00006b00ff0677ac */ /* 0x000e260008000a00 */
[----:B----4-:R-:W-:Y:S02]  /*00c0*/  ISETP.GE.AND P0, PT, R5, UR9, PT ;  /* 0x0000000905007c0c */ /* 0x010fe4000bf06270 */
[----:B---3--:R-:W-:-:S05]  /*00d0*/  VIADD R0, R9, UR4 ;  /* 0x0000000409007c36 */ /* 0x008fca0008000000 */
[----:B------:R-:W-:-:S13]  /*00e0*/  ISETP.GE.OR P0, PT, R0, UR8, P0 ;  /* 0x0000000800007c0c */ /* 0x000fda0008706670 */
[----:B------:R-:W1:Y:S01]  /*00f0*/  @!P0 LDC.64 R2, c[0x0][0x380] ;  /* 0x0000e000ff028b82 */ /* 0x000e620000000a00 */
[----:B------:R-:W-:-:S04]  /*0100*/  @!P0 IMAD R5, R0, UR9, R5 ;  /* 0x0000000900058c24 */ /* 0x000fc8000f8e0205 */
[----:B-1----:R-:W-:-:S06]  /*0110*/  @!P0 IMAD.WIDE R2, R5, 0x4, R2 ;  /* 0x0000000405028825 */ /* 0x002fcc00078e0202 */
[----:B0-----:R-:W2:Y:S01]  /*0120*/  @!P0 LDG.E R2, desc[UR6][R2.64] ;  /* 0x0000000602028981 */ /* 0x001ea2000c1e1900 */
[----:B------:R-:W-:Y:S01]  /*0130*/  @!P0 MOV R0, 0x400 ;  /* 0x0000040000008802 */ /* 0x000fe20000000f00 */
[----:B------:R-:W-:Y:S01]  /*0140*/  VIADD R7, R9, UR5 ;  /* 0x0000000509077c36 */ /* 0x000fe20008000000 */
[----:B------:R-:W-:Y:S01]  /*0150*/  IADD3 R4, PT, PT, R11, UR4, RZ ;  /* 0x000000040b047c10 */ /* 0x000fe2000fffe0ff */
[----:B------:R-:W0:Y:S03]  /*0160*/  @!P0 S2R R5, SR_CgaCtaId ;  /* 0x0000000000058919 */ /* 0x000e260000008800 */
[----:B------:R-:W-:-:S04]  /*0170*/  ISETP.GE.AND P1, PT, R4, UR8, PT ;  /* 0x0000000804007c0c */ /* 0x000fc8000bf26270 */
[----:B------:R-:W-:Y:S02]  /*0180*/  ISETP.GE.OR P1, PT, R7, UR9, P1 ;  /* 0x0000000907007c0c */ /* 0x000fe40008f26670 */
[----:B0-----:R-:W-:-:S05]  /*0190*/  @!P0 LEA R0, R5, R0, 0x18 ;  /* 0x0000000005008211 */ /* 0x001fca00078ec0ff */
[----:B------:R-:W-:-:S05]  /*01a0*/  @!P0 IMAD R0, R11, 0x84, R0 ;  /* 0x000000840b008824 */ /* 0x000fca00078e0200 */
[----:B------:R-:W-:-:S05]  /*01b0*/  @!P0 LEA R5, R9, R0, 0x2 ;  /* 0x0000000009058211 */ /* 0x000fca00078e10ff */
[----:B--2---:R0:W-:Y:S01]  /*01c0*/  @!P0 STS [R5], R2 ;  /* 0x0000000205008388 */ /* 0x0041e20000000800 */
[----:B------:R-:W-:Y:S06]  /*01d0*/  BAR.SYNC.DEFER_BLOCKING 0x0 ;  /* 0x0000000000007b1d */ /* 0x000fec0000010000 */
[----:B------:R-:W-:Y:S05]  /*01e0*/  @P1 EXIT ;  /* 0x000000000000194d */ /* 0x000fea0003800000 */
[----:B------:R-:W1:Y:S01]  /*01f0*/  S2R R3, SR_CgaCtaId ;  /* 0x0000000000037919 */ /* 0x000e620000008800 */
[----:B------:R-:W-:Y:S01]  /*0200*/  MOV R0, 0x400 ;  /* 0x0000040000007802 */ /* 0x000fe20000000f00 */
[----:B------:R-:W-:-:S03]  /*0210*/  IMAD R7, R7, UR8, R4 ;  /* 0x0000000807077c24 */ /* 0x000fc6000f8e0204 */
[----:B-1----:R-:W-:Y:S02]  /*0220*/  LEA R0, R3, R0, 0x18 ;  /* 0x0000000003007211 */ /* 0x002fe400078ec0ff */
[----:B0-----:R-:W0:Y:S03]  /*0230*/  LDC.64 R2, c[0x0][0x390] ;  /* 0x0000e400ff027b82 */ /* 0x001e260000000a00 */
[----:B------:R-:W-:-:S04]  /*0240*/  IMAD R0, R9, 0x84, R0 ;  /* 0x0000008409007824 */ /* 0x000fc800078e0200 */
[----:B------:R-:W-:-:S05]  /*0250*/  IMAD R0, R11, 0x4, R0 ;  /* 0x000000040b007824 */ /* 0x000fca00078e0200 */
[----:B------:R-:W1:Y:S01]  /*0260*/  LDS R5, [R0] ;  /* 0x0000000000057984 */ /* 0x000e620000000800 */
[----:B0-----:R-:W-:-:S05]  /*0270*/  IMAD.WIDE R2, R7, 0x4, R2 ;  /* 0x0000000407027825 */ /* 0x001fca00078e0202 */
[----:B-1----:R-:W-:Y:S01]  /*0280*/  STG.E desc[UR6][R2.64], R5 ;  /* 0x0000000502007986 */ /* 0x002fe2000c101906 */
[----:B------:R-:W-:Y:S05]  /*0290*/  EXIT ;  /* 0x000000000000794d */ /* 0x000fea0003800000 */
.L_x_31:
        /* <DEDUP_REMOVED lines=14> */
.L_x_136:


//--------------------- .text._Z21transposeMatrixKernelPfiiS_ --------------------------
	.section	.text._Z21transposeMatrixKernelPfiiS_,"ax",@progbits
	.align	128
        .global         _Z21transposeMatrixKernelPfiiS_
        .type           _Z21transposeMatrixKernelPfiiS_,@function
        .size           _Z21transposeMatrixKernelPfiiS_,(.L_x_137 - _Z21transposeMatrixKernelPfiiS_)
        .other          _Z21transposeMatrixKernelPfiiS_,@"STO_CUDA_ENTRY STV_DEFAULT"
_Z21transposeMatrixKernelPfiiS_:
.text._Z21transposeMatrixKernelPfiiS_:
        /* <DEDUP_REMOVED lines=15> */
[----:B------:R-:W-:-:S04]  /*00f0*/  IMAD R5, R0, UR7, R7 ;  /* 0x0000000700057c24 */ /* 0x000fc8000f8e0207 */
[----:B0-----:R-:W-:Y:S02]  /*0100*/  IMAD.WIDE R2, R5, 0x4, R2 ;  /* 0x0000000405027825 */ /* 0x001fe400078e0202 */
[----:B------:R-:W0:Y:S04]  /*0110*/  LDC.64 R4, c[0x0][0x390] ;  /* 0x0000e400ff047b82 */ /* 0x000e280000000a00 */
[----:B-1----:R-:W2:Y:S01]  /*0120*/  LDG.E R3, desc[UR4][R2.64] ;  /* 0x0000000402037981 */ /* 0x002ea2000c1e1900 */
[----:B------:R-:W-:-:S04]  /*0130*/  IMAD R7, R7, UR6, R0 ;  /* 0x0000000607077c24 */ /* 0x000fc8000f8e0200 */
[----:B0-----:R-:W-:-:S05]  /*0140*/  IMAD.WIDE R4, R7, 0x4, R4 ;  /* 0x0000000407047825 */ /* 0x001fca00078e0204 */
[----:B--2---:R-:W-:Y:S01]  /*0150*/  STG.E desc[UR4][R4.64], R3 ;  /* 0x0000000304007986 */ /* 0x004fe2000c101904 */
[----:B------:R-:W-:Y:S05]  /*0160*/  EXIT ;  /* 0x000000000000794d */ /* 0x000fea0003800000 */
.L_x_32:
        /* <DEDUP_REMOVED lines=9> */
.L_x_137:


//--------------------- .text._Z20matrixMultiplyKernelPfS_S_iii --------------------------
	.section	.text._Z20matrixMultiplyKernelPfS_S_iii,"ax",@progbits
	.align	128
        .global         _Z20matrixMultiplyKernelPfS_S_iii
        .type           _Z20matrixMultiplyKernelPfS_S_iii,@function
        .size           _Z20matrixMultiplyKernelPfS_S_iii,(.L_x_138 - _Z20matrixMultiplyKernelPfS_S_iii)
        .other          _Z20matrixMultiplyKernelPfS_S_iii,@"STO_CUDA_ENTRY STV_DEFAULT"
_Z20matrixMultiplyKernelPfS_S_iii:
.text._Z20matrixMultiplyKernelPfS_S_iii:
[----:B------:R-:W-:Y:S01]  /*0000*/  LDC R1, c[0x0][0x37c] ;  /* 0x0000df00ff017b82 */ /* 0x000fe20000000800 */
[----:B------:R-:W0:Y:S07]  /*0010*/  S2R R5, SR_TID.X ;  /* 0x0000000000057919 */ /* 0x000e2e0000002100 */
[----:B------:R-:W1:Y:S01]  /*0020*/  LDC R16, c[0x0][0x364] ;  /* 0x0000d900ff107b82 */ /* 0x000e620000000800 */
[----:B------:R-:W2:Y:S01]  /*0030*/  LDCU UR6, c[0x0][0x398] ;  /* 0x00007300ff0677ac */ /* 0x000ea20008000800 */
[----:B------:R-:W1:Y:S06]  /*0040*/  S2R R3, SR_TID.Y ;  /* 0x0000000000037919 */ /* 0x000e6c0000002200 */
[----:B------:R-:W0:Y:S08]  /*0050*/  S2UR UR5, SR_CTAID.X ;  /* 0x00000000000579c3 */ /* 0x000e300000002500 */
[----:B------:R-:W0:Y:S08]  /*0060*/  LDC R0, c[0x0][0x360] ;  /* 0x0000d800ff007b82 */ /* 0x000e300000000800 */
[----:B------:R-:W1:Y:S08]  /*0070*/  S2UR UR4, SR_CTAID.Y ;  /* 0x00000000000479c3 */ /* 0x000e700000002600 */
[----:B------:R-:W3:Y:S01]  /*0080*/  LDC R17, c[0x0][0x3a0] ;  /* 0x0000e800ff117b82 */ /* 0x000ee20000000800 */
[----:B0-----:R-:W-:-:S02]  /*0090*/  IMAD R0, R0, UR5, R5 ;  /* 0x0000000500007c24 */ /* 0x001fc4000f8e0205 */
[----:B-1----:R-:W-:-:S03]  /*00a0*/  IMAD R16, R16, UR4, R3 ;  /* 0x0000000410107c24 */ /* 0x002fc6000f8e0203 */
[----:B---3--:R-:W-:-:S04]  /*00b0*/  ISETP.GE.AND P0, PT, R0, R17, PT ;  /* 0x000000110000720c */ /* 0x008fc80003f06270 */
[----:B--2---:R-:W-:-:S13]  /*00c0*/  ISETP.GE.OR P0, PT, R16, UR6, P0 ;  /* 0x0000000610007c0c */ /* 0x004fda0008706670 */
[----:B------:R-:W-:Y:S05]  /*00d0*/  @P0 EXIT ;  /* 0x000000000000094d */ /* 0x000fea0003800000 */
[----:B------:R-:W0:Y:S01]  /*00e0*/  LDC R19, c[0x0][0x39c] ;  /* 0x0000e700ff137b82 */ /* 0x000e220000000800 */
[----:B------:R-:W1:Y:S01]  /*00f0*/  LDCU.64 UR4, c[0x0][0x358] ;  /* 0x00006b00ff0477ac */ /* 0x000e620008000a00 */
[----:B------:R-:W-:Y:S01]  /*0100*/  HFMA2 R24, -RZ, RZ, 0, 0 ;  /* 0x00000000ff187431 */ /* 0x000fe200000001ff */
[----:B0-----:R-:W-:-:S13]  /*0110*/  ISETP.GE.AND P0, PT, R19, 0x1, PT ;  /* 0x000000011300780c */ /* 0x001fda0003f06270 */
[----:B-1----:R-:W-:Y:S05]  /*0120*/  @!P0 BRA `(.L_x_33) ;  /* 0x0000000400e08947 */ /* 0x002fea0003800000 */
[C---:B------:R-:W-:Y:S01]  /*0130*/  ISETP.GE.U32.AND P1, PT, R19.reuse, 0x8, PT ;  /* 0x000000081300780c */ /* 0x040fe20003f26070 */
[----:B------:R-:W-:Y:S01]  /*0140*/  IMAD R20, R16, R19, RZ ;  /* 0x0000001310147224 */ /* 0x000fe200078e02ff */
[----:B------:R-:W-:Y:S02]  /*0150*/  LOP3.LUT R27, R19, 0x7, RZ, 0xc0, !PT ;  /* 0x00000007131b7812 */ /* 0x000fe400078ec0ff */
[----:B------:R-:W-:Y:S02]  /*0160*/  MOV R24, RZ ;  /* 0x000000ff00187202 */ /* 0x000fe40000000f00 */
[----:B------:R-:W-:Y:S02]  /*0170*/  ISETP.NE.AND P0, PT, R27, RZ, PT ;  /* 0x000000ff1b00720c */ /* 0x000fe40003f05270 */
[----:B------:R-:W-:-:S05]  /*0180*/  MOV R21, RZ ;  /* 0x000000ff00157202 */ /* 0x000fca0000000f00 */
[----:B------:R-:W-:Y:S06]  /*0190*/  @!P1 BRA `(.L_x_34) ;  /* 0x0000000000c49947 */ /* 0x000fec0003800000 */
[----:B------:R-:W0:Y:S01]  /*01a0*/  LDC.64 R2, c[0x0][0x380] ;  /* 0x0000e000ff027b82 */ /* 0x000e220000000a00 */
[----:B------:R-:W-:Y:S02]  /*01b0*/  LOP3.LUT R21, R19, 0x7ffffff8, RZ, 0xc0, !PT ;  /* 0x7ffffff813157812 */ /* 0x000fe400078ec0ff */
[----:B------:R-:W-:Y:S02]  /*01c0*/  MOV R24, RZ ;  /* 0x000000ff00187202 */ /* 0x000fe40000000f00 */
[----:B------:R-:W-:Y:S02]  /*01d0*/  MOV R18, R0 ;  /* 0x0000000000127202 */ /* 0x000fe40000000f00 */
[----:B------:R-:W-:Y:S01]  /*01e0*/  IADD3 R22, PT, PT, -R21, RZ, RZ ;  /* 0x000000ff15167210 */ /* 0x000fe20007ffe1ff */
[----:B0-----:R-:W-:-:S03]  /*01f0*/  IMAD.WIDE.U32 R2, R20, 0x4, R2 ;  /* 0x0000000414027825 */ /* 0x001fc600078e0002 */
[----:B------:R-:W-:-:S04]  /*0200*/  IADD3 R4, P1, PT, R2, 0x10, RZ ;  /* 0x0000001002047810 */ /* 0x000fc80007f3e0ff */
[----:B------:R-:W-:-:S09]  /*0210*/  IADD3.X R5, PT, PT, RZ, R3, RZ, P1, !PT ;  /* 0x00000003ff057210 */ /* 0x000fd20000ffe4ff */
.L_x_35:
[----:B------:R-:W0:Y:S01]  /*0220*/  LDC.64 R14, c[0x0][0x388] ;  /* 0x0000e200ff0e7b82 */ /* 0x000e220000000a00 */
[----:B------:R-:W-:Y:S02]  /*0230*/  MOV R2, R4 ;  /* 0x0000000400027202 */ /* 0x000fe40000000f00 */
[----:B------:R-:W-:-:S05]  /*0240*/  MOV R3, R5 ;  /* 0x0000000500037202 */ /* 0x000fca0000000f00 */
[----:B------:R-:W2:Y:S04]  /*0250*/  LDG.E R25, desc[UR4][R2.64+-0x10] ;  /* 0xfffff00402197981 */ /* 0x000ea8000c1e1900 */
[----:B------:R-:W3:Y:S04]  /*0260*/  LDG.E R23, desc[UR4][R2.64+-0xc] ;  /* 0xfffff40402177981 */ /* 0x000ee8000c1e1900 */
[----:B------:R-:W4:Y:S04]  /*0270*/  LDG.E R29, desc[UR4][R2.64+-0x8] ;  /* 0xfffff804021d7981 */ /* 0x000f28000c1e1900 */
[----:B------:R-:W5:Y:S01]  /*0280*/  LDG.E R28, desc[UR4][R2.64+-0x4] ;  /* 0xfffffc04021c7981 */ /* 0x000f62000c1e1900 */
[----:B0-----:R-:W-:-:S05]  /*0290*/  IMAD.WIDE R14, R18, 0x4, R14 ;  /* 0x00000004120e7825 */ /* 0x001fca00078e020e */
[----:B------:R0:W2:Y:S01]  /*02a0*/  LDG.E R26, desc[UR4][R14.64] ;  /* 0x000000040e1a7981 */ /* 0x0000a2000c1e1900 */
[----:B------:R-:W-:-:S04]  /*02b0*/  IMAD.WIDE R12, R17, 0x4, R14 ;  /* 0x00000004110c7825 */ /* 0x000fc800078e020e */
[C---:B------:R-:W-:Y:S02]  /*02c0*/  IMAD.WIDE R4, R17.reuse, 0x4, R12 ;  /* 0x0000000411047825 */ /* 0x040fe400078e020c */
[----:B------:R-:W3:Y:S02]  /*02d0*/  LDG.E R12, desc[UR4][R12.64] ;  /* 0x000000040c0c7981 */ /* 0x000ee4000c1e1900 */
[C---:B------:R-:W-:Y:S02]  /*02e0*/  IMAD.WIDE R8, R17.reuse, 0x4, R4 ;  /* 0x0000000411087825 */ /* 0x040fe400078e0204 */
[----:B------:R-:W4:Y:S02]  /*02f0*/  LDG.E R4, desc[UR4][R4.64] ;  /* 0x0000000404047981 */ /* 0x000f24000c1e1900 */
[C---:B------:R-:W-:Y:S02]  /*0300*/  IMAD.WIDE R6, R17.reuse, 0x4, R8 ;  /* 0x0000000411067825 */ /* 0x040fe400078e0208 */
[----:B------:R-:W5:Y:S02]  /*0310*/  LDG.E R8, desc[UR4][R8.64] ;  /* 0x0000000408087981 */ /* 0x000f64000c1e1900 */
[----:B------:R-:W-:-:S02]  /*0320*/  IMAD.WIDE R10, R17, 0x4, R6 ;  /* 0x00000004110a7825 */ /* 0x000fc400078e0206 */
[----:B------:R-:W5:Y:S04]  /*0330*/  LDG.E R5, desc[UR4][R2.64] ;  /* 0x0000000402057981 */ /* 0x000f68000c1e1900 */
[----:B------:R-:W5:Y:S01]  /*0340*/  LDG.E R6, desc[UR4][R6.64] ;  /* 0x0000000406067981 */ /* 0x000f62000c1e1900 */
[----:B0-----:R-:W-:-:S03]  /*0350*/  IMAD.WIDE R14, R17, 0x4, R10 ;  /* 0x00000004110e7825 */ /* 0x001fc600078e020a */
[----:B------:R-:W5:Y:S04]  /*0360*/  LDG.E R10, desc[UR4][R10.64] ;  /* 0x000000040a0a7981 */ /* 0x000f68000c1e1900 */
[----:B------:R-:W5:Y:S04]  /*0370*/  LDG.E R13, desc[UR4][R14.64] ;  /* 0x000000040e0d7981 */ /* 0x000f68000c1e1900 */
[----:B------:R-:W5:Y:S04]  /*0380*/  LDG.E R7, desc[UR4][R2.64+0x4] ;  /* 0x0000040402077981 */ /* 0x000f68000c1e1900 */
[----:B------:R-:W5:Y:S01]  /*0390*/  LDG.E R9, desc[UR4][R2.64+0xc] ;  /* 0x00000c0402097981 */ /* 0x000f62000c1e1900 */
[----:B--2---:R-:W-:Y:S01]  /*03a0*/  FFMA R26, R25, R26, R24 ;  /* 0x0000001a191a7223 */ /* 0x004fe20000000018 */
[----:B------:R-:W-:-:S02]  /*03b0*/  IMAD.WIDE R24, R17, 0x4, R14 ;  /* 0x0000000411187825 */ /* 0x000fc400078e020e */
[----:B------:R-:W2:Y:S04]  /*03c0*/  LDG.E R14, desc[UR4][R2.64+0x8] ;  /* 0x00000804020e7981 */ /* 0x000ea8000c1e1900 */
[----:B------:R-:W2:Y:S01]  /*03d0*/  LDG.E R24, desc[UR4][R24.64] ;  /* 0x0000000418187981 */ /* 0x000ea2000c1e1900 */
[----:B---3--:R-:W-:Y:S01]  /*03e0*/  FFMA R12, R23, R12, R26 ;  /* 0x0000000c170c7223 */ /* 0x008fe2000000001a */
[----:B------:R-:W-:-:S03]  /*03f0*/  IADD3 R22, PT, PT, R22, 0x8, RZ ;  /* 0x0000000816167810 */ /* 0x000fc60007ffe0ff */
[----:B----4-:R-:W-:Y:S01]  /*0400*/  FFMA R29, R29, R4, R12 ;  /* 0x000000041d1d7223 */ /* 0x010fe2000000000c */
[----:B------:R-:W-:-:S03]  /*0410*/  ISETP.NE.AND P1, PT, R22, RZ, PT ;  /* 0x000000ff1600720c */ /* 0x000fc60003f25270 */
[----:B-----5:R-:W-:Y:S01]  /*0420*/  FFMA R8, R28, R8, R29 ;  /* 0x000000081c087223 */ /* 0x020fe2000000001d */
[----:B------:R-:W-:-:S03]  /*0430*/  IADD3 R4, P2, PT, R2, 0x20, RZ ;  /* 0x0000002002047810 */ /* 0x000fc60007f5e0ff */
[----:B------:R-:W-:Y:S01]  /*0440*/  FFMA R6, R5, R6, R8 ;  /* 0x0000000605067223 */ /* 0x000fe20000000008 */
[----:B------:R-:W-:Y:S02]  /*0450*/  IADD3.X R5, PT, PT, RZ, R3, RZ, P2, !PT ;  /* 0x00000003ff057210 */ /* 0x000fe400017fe4ff */
[----:B------:R-:W-:Y:S01]  /*0460*/  LEA R18, R17, R18, 0x3 ;  /* 0x0000001211127211 */ /* 0x000fe200078e18ff */
[----:B------:R-:W-:-:S04]  /*0470*/  FFMA R7, R7, R10, R6 ;  /* 0x0000000a07077223 */ /* 0x000fc80000000006 */
[----:B--2---:R-:W-:-:S04]  /*0480*/  FFMA R14, R14, R13, R7 ;  /* 0x0000000d0e0e7223 */ /* 0x004fc80000000007 */
[----:B------:R-:W-:Y:S01]  /*0490*/  FFMA R24, R9, R24, R14 ;  /* 0x0000001809187223 */ /* 0x000fe2000000000e */
[----:B------:R-:W-:Y:S06]  /*04a0*/  @P1 BRA `(.L_x_35) ;  /* 0xfffffffc005c1947 */ /* 0x000fec000383ffff */
.L_x_34:
[----:B------:R-:W-:Y:S05]  /*04b0*/  @!P0 BRA `(.L_x_33) ;  /* 0x0000000000fc8947 */ /* 0x000fea0003800000 */
[----:B------:R-:W-:Y:S02]  /*04c0*/  ISETP.GE.U32.AND P1, PT, R27, 0x4, PT ;  /* 0x000000041b00780c */ /* 0x000fe40003f26070 */
[----:B------:R-:W-:-:S04]  /*04d0*/  LOP3.LUT R14, R19, 0x3, RZ, 0xc0, !PT ;  /* 0x00000003130e7812 */ /* 0x000fc800078ec0ff */
[----:B------:R-:W-:-:S07]  /*04e0*/  ISETP.NE.AND P0, PT, R14, RZ, PT ;  /* 0x000000ff0e00720c */ /* 0x000fce0003f05270 */
[----:B------:R-:W-:Y:S06]  /*04f0*/  @!P1 BRA `(.L_x_36) ;  /* 0x00000000006c9947 */ /* 0x000fec0003800000 */
[----:B------:R-:W0:Y:S01]  /*0500*/  LDC.64 R4, c[0x0][0x388] ;  /* 0x0000e200ff047b82 */ /* 0x000e220000000a00 */
[----:B------:R-:W1:Y:S01]  /*0510*/  LDCU.64 UR6, c[0x0][0x380] ;  /* 0x00007000ff0677ac */ /* 0x000e620008000a00 */
[----:B------:R-:W-:Y:S01]  /*0520*/  IMAD R7, R21, R17, R0 ;  /* 0x0000001115077224 */ /* 0x000fe200078e0200 */
[CC--:B------:R-:W-:Y:S02]  /*0530*/  IADD3 R3, PT, PT, R20.reuse, R21.reuse, RZ ;  /* 0x0000001514037210 */ /* 0x0c0fe40007ffe0ff */
[----:B------:R-:W-:-:S03]  /*0540*/  IADD3 R8, P1, PT, R20, R21, RZ ;  /* 0x0000001514087210 */ /* 0x000fc60007f3e0ff */
[----:B------:R-:W2:Y:S01]  /*0550*/  LDC.64 R12, c[0x0][0x380] ;  /* 0x0000e000ff0c7b82 */ /* 0x000ea20000000a00 */
[----:B0-----:R-:W-:-:S04]  /*0560*/  IMAD.WIDE R4, R7, 0x4, R4 ;  /* 0x0000000407047825 */ /* 0x001fc800078e0204 */
[----:B------:R-:W-:Y:S02]  /*0570*/  IMAD.WIDE R6, R17, 0x4, R4 ;  /* 0x0000000411067825 */ /* 0x000fe400078e0204 */
[----:B------:R-:W3:Y:S02]  /*0580*/  LDG.E R4, desc[UR4][R4.64] ;  /* 0x0000000404047981 */ /* 0x000ee4000c1e1900 */
[----:B--2---:R-:W-:Y:S01]  /*0590*/  IMAD.WIDE.U32 R12, R3, 0x4, R12 ;  /* 0x00000004030c7825 */ /* 0x004fe200078e000c */
[----:B------:R-:W-:Y:S02]  /*05a0*/  IADD3.X R3, PT, PT, RZ, RZ, RZ, P1, !PT ;  /* 0x000000ffff037210 */ /* 0x000fe40000ffe4ff */
[----:B-1----:R-:W-:-:S03]  /*05b0*/  LEA R2, P1, R8, UR6, 0x2 ;  /* 0x0000000608027c11 */ /* 0x002fc6000f8210ff */
[----:B------:R-:W3:Y:S01]  /*05c0*/  LDG.E R13, desc[UR4][R12.64] ;  /* 0x000000040c0d7981 */ /* 0x000ee2000c1e1900 */
[----:B------:R-:W-:Y:S01]  /*05d0*/  LEA.HI.X R3, R8, UR7, R3, 0x2, P1 ;  /* 0x0000000708037c11 */ /* 0x000fe200088f1403 */
[C---:B------:R-:W-:Y:S02]  /*05e0*/  IMAD.WIDE R8, R17.reuse, 0x4, R6 ;  /* 0x0000000411087825 */ /* 0x040fe400078e0206 */
[----:B------:R-:W2:Y:S04]  /*05f0*/  LDG.E R6, desc[UR4][R6.64] ;  /* 0x0000000406067981 */ /* 0x000ea8000c1e1900 */
[----:B------:R-:W2:Y:S01]  /*0600*/  LDG.E R15, desc[UR4][R2.64+0x4] ;  /* 0x00000404020f7981 */ /* 0x000ea2000c1e1900 */
[----:B------:R-:W-:-:S03]  /*0610*/  IMAD.WIDE R10, R17, 0x4, R8 ;  /* 0x00000004110a7825 */ /* 0x000fc600078e0208 */
[----:B------:R-:W4:Y:S04]  /*0620*/  LDG.E R22, desc[UR4][R8.64] ;  /* 0x0000000408167981 */ /* 0x000f28000c1e1900 */
[----:B------:R-:W4:Y:S04]  /*0630*/  LDG.E R18, desc[UR4][R2.64+0x8] ;  /* 0x0000080402127981 */ /* 0x000f28000c1e1900 */
[----:B------:R-:W5:Y:S04]  /*0640*/  LDG.E R26, desc[UR4][R2.64+0xc] ;  /* 0x00000c04021a7981 */ /* 0x000f68000c1e1900 */
[----:B------:R-:W5:Y:S01]  /*0650*/  LDG.E R10, desc[UR4][R10.64] ;  /* 0x000000040a0a7981 */ /* 0x000f62000c1e1900 */
[----:B------:R-:W-:Y:S01]  /*0660*/  IADD3 R21, PT, PT, R21, 0x4, RZ ;  /* 0x0000000415157810 */ /* 0x000fe20007ffe0ff */
[----:B---3--:R-:W-:-:S04]  /*0670*/  FFMA R24, R13, R4, R24 ;  /* 0x000000040d187223 */ /* 0x008fc80000000018 */
[----:B--2---:R-:W-:-:S04]  /*0680*/  FFMA R15, R15, R6, R24 ;  /* 0x000000060f0f7223 */ /* 0x004fc80000000018 */
[----:B----4-:R-:W-:-:S04]  /*0690*/  FFMA R15, R18, R22, R15 ;  /* 0x00000016120f7223 */ /* 0x010fc8000000000f */
[----:B-----5:R-:W-:-:S07]  /*06a0*/  FFMA R24, R26, R10, R15 ;  /* 0x0000000a1a187223 */ /* 0x020fce000000000f */
.L_x_36:
[----:B------:R-:W-:Y:S05]  /*06b0*/  @!P0 BRA `(.L_x_33) ;  /* 0x00000000007c8947 */ /* 0x000fea0003800000 */
[----:B------:R-:W-:Y:S01]  /*06c0*/  ISETP.NE.AND P1, PT, R14, 0x1, PT ;  /* 0x000000010e00780c */ /* 0x000fe20003f25270 */
[----:B------:R-:W0:Y:S01]  /*06d0*/  LDC.64 R10, c[0x0][0x380] ;  /* 0x0000e000ff0a7b82 */ /* 0x000e220000000a00 */
[----:B------:R-:W-:-:S04]  /*06e0*/  LOP3.LUT R19, R19, 0x1, RZ, 0xc0, !PT ;  /* 0x0000000113137812 */ /* 0x000fc800078ec0ff */
[----:B------:R-:W-:-:S03]  /*06f0*/  ISETP.NE.U32.AND P0, PT, R19, 0x1, PT ;  /* 0x000000011300780c */ /* 0x000fc60003f05070 */
[----:B------:R-:W1:Y:S04]  /*0700*/  LDC.64 R8, c[0x0][0x388] ;  /* 0x0000e200ff087b82 */ /* 0x000e680000000a00 */
[CC--:B------:R-:W-:Y:S02]  /*0710*/  @P1 IADD3 R13, PT, PT, R20.reuse, R21.reuse, RZ ;  /* 0x00000015140d1210 */ /* 0x0c0fe40007ffe0ff */
[----:B------:R-:W-:Y:S02]  /*0720*/  @P1 IADD3 R12, P2, PT, R20, R21, RZ ;  /* 0x00000015140c1210 */ /* 0x000fe40007f5e0ff */
[----:B------:R-:W2:Y:S02]  /*0730*/  @P1 LDC.64 R2, c[0x0][0x380] ;  /* 0x0000e000ff021b82 */ /* 0x000ea40000000a00 */
[----:B------:R-:W-:-:S06]  /*0740*/  @P1 IADD3.X R14, PT, PT, RZ, RZ, RZ, P2, !PT ;  /* 0x000000ffff0e1210 */ /* 0x000fcc00017fe4ff */
[----:B------:R-:W3:Y:S01]  /*0750*/  LDC.64 R4, c[0x0][0x380] ;  /* 0x0000e000ff047b82 */ /* 0x000ee20000000a00 */
[----:B0-----:R-:W-:-:S04]  /*0760*/  @P1 IMAD.WIDE.U32 R10, R13, 0x4, R10 ;  /* 0x000000040d0a1825 */ /* 0x001fc800078e000a */
[C---:B------:R-:W-:Y:S01]  /*0770*/  @P1 IMAD R13, R21.reuse, R17, R0 ;  /* 0x00000011150d1224 */ /* 0x040fe200078e0200 */
[----:B------:R-:W-:Y:S01]  /*0780*/  @P1 IADD3 R21, PT, PT, R21, 0x2, RZ ;  /* 0x0000000215151810 */ /* 0x000fe20007ffe0ff */
[----:B------:R-:W4:Y:S01]  /*0790*/  @P1 LDG.E R11, desc[UR4][R10.64] ;  /* 0x000000040a0b1981 */ /* 0x000f22000c1e1900 */
[----:B------:R-:W0:Y:S01]  /*07a0*/  LDC.64 R6, c[0x0][0x388] ;  /* 0x0000e200ff067b82 */ /* 0x000e220000000a00 */
[----:B-1----:R-:W-:Y:S01]  /*07b0*/  @P1 IMAD.WIDE R8, R13, 0x4, R8 ;  /* 0x000000040d081825 */ /* 0x002fe200078e0208 */
[----:B------:R-:W-:Y:S02]  /*07c0*/  @!P0 IADD3 R15, PT, PT, R20, R21, RZ ;  /* 0x00000015140f8210 */ /* 0x000fe40007ffe0ff */
[----:B--2---:R-:W-:Y:S01]  /*07d0*/  @P1 LEA R2, P2, R12, R2, 0x2 ;  /* 0x000000020c021211 */ /* 0x004fe200078410ff */
[----:B------:R-:W-:-:S03]  /*07e0*/  @!P0 IMAD R21, R21, R17, R0 ;  /* 0x0000001115158224 */ /* 0x000fc600078e0200 */
[----:B------:R-:W-:Y:S01]  /*07f0*/  @P1 LEA.HI.X R3, R12, R3, R14, 0x2, P2 ;  /* 0x000000030c031211 */ /* 0x000fe200010f140e */
[----:B------:R-:W-:Y:S01]  /*0800*/  @P1 IMAD.WIDE R12, R17, 0x4, R8 ;  /* 0x00000004110c1825 */ /* 0x000fe200078e0208 */
[----:B------:R-:W4:Y:S03]  /*0810*/  @P1 LDG.E R14, desc[UR4][R8.64] ;  /* 0x00000004080e1981 */ /* 0x000f26000c1e1900 */
[----:B---3--:R-:W-:Y:S01]  /*0820*/  @!P0 IMAD.WIDE.U32 R4, R15, 0x4, R4 ;  /* 0x000000040f048825 */ /* 0x008fe200078e0004 */
[----:B------:R-:W2:Y:S04]  /*0830*/  @P1 LDG.E R2, desc[UR4][R2.64+0x4] ;  /* 0x0000040402021981 */ /* 0x000ea8000c1e1900 */
[----:B------:R-:W2:Y:S01]  /*0840*/  @P1 LDG.E R12, desc[UR4][R12.64] ;  /* 0x000000040c0c1981 */ /* 0x000ea2000c1e1900 */
[----:B0-----:R-:W-:-:S03]  /*0850*/  @!P0 IMAD.WIDE R6, R21, 0x4, R6 ;  /* 0x0000000415068825 */ /* 0x001fc600078e0206 */
[----:B------:R-:W3:Y:S04]  /*0860*/  @!P0 LDG.E R5, desc[UR4][R4.64] ;  /* 0x0000000404058981 */ /* 0x000ee8000c1e1900 */
[----:B------:R-:W3:Y:S01]  /*0870*/  @!P0 LDG.E R6, desc[UR4][R6.64] ;  /* 0x0000000406068981 */ /* 0x000ee2000c1e1900 */
[----:B----4-:R-:W-:-:S04]  /*0880*/  @P1 FFMA R11, R11, R14, R24 ;  /* 0x0000000e0b0b1223 */ /* 0x010fc80000000018 */
[----:B--2---:R-:W-:-:S04]  /*0890*/  @P1 FFMA R24, R2, R12, R11 ;  /* 0x0000000c02181223 */ /* 0x004fc8000000000b */
[----:B---3--:R-:W-:-:S07]  /*08a0*/  @!P0 FFMA R24, R5, R6, R24 ;  /* 0x0000000605188223 */ /* 0x008fce0000000018 */
.L_x_33:
[----:B------:R-:W0:Y:S01]  /*08b0*/  LDC.64 R2, c[0x0][0x390] ;  /* 0x0000e400ff027b82 */ /* 0x000e220000000a00 */
[----:B------:R-:W-:-:S04]  /*08c0*/  IMAD R17, R16, R17, R0 ;  /* 0x0000001110117224 */ /* 0x000fc800078e0200 */
[----:B0-----:R-:W-:-:S05]  /*08d0*/  IMAD.WIDE R2, R17, 0x4, R2 ;  /* 0x0000000411027825 */ /* 0x001fca00078e0202 */
[----:B------:R-:W-:Y:S01]  /*08e0*/  STG.E desc[UR4][R2.64], R24 ;  /* 0x0000001802007986 */ /* 0x000fe2000c101904 */
[----:B------:R-:W-:Y:S05]  /*08f0*/  EXIT ;  /* 0x000000000000794d */ /* 0x000fea0003800000 */
.L_x_37:
        /* <DEDUP_REMOVED lines=16> */
.L_x_138:


//--------------------- .text._Z22subtractMatricesKernelPfS_S_ii --------------------------
	.section	.text._Z22subtractMatricesKernelPfS_S_ii,"ax",@progbits
	.align	128
        .global         _Z22subtractMatricesKernelPfS_S_ii
        .type           _Z22subtractMatricesKernelPfS_S_ii,@function
        .size           _Z22subtractMatricesKernelPfS_S_ii,(.L_x_139 - _Z22subtractMatricesKernelPfS_S_ii)
        .other          _Z22subtractMatricesKernelPfS_S_ii,@"STO_CUDA_ENTRY STV_DEFAULT"
_Z22subtractMatricesKernelPfS_S_ii:
.text._Z22subtractMatricesKernelPfS_S_ii:
        /* <DEDUP_REMOVED lines=15> */
[----:B------:R-:W-:-:S06]  /*00f0*/  IMAD R9, R0, UR7, R7 ;  /* 0x0000000700097c24 */ /* 0x000fcc000f8e0207 */
[----:B------:R-:W2:Y:S08]  /*0100*/  LDC.64 R4, c[0x0][0x388] ;  /* 0x0000e200ff047b82 */ /* 0x000eb00000000a00 */
[----:B------:R-:W3:Y:S01]  /*0110*/  LDC.64 R6, c[0x0][0x390] ;  /* 0x0000e400ff067b82 */ /* 0x000ee20000000a00 */
[----:B0-----:R-:W-:-:S06]  /*0120*/  IMAD.WIDE R2, R9, 0x4, R2 ;  /* 0x0000000409027825 */ /* 0x001fcc00078e0202 */
[----:B-1----:R-:W4:Y:S01]  /*0130*/  LDG.E R2, desc[UR4][R2.64] ;  /* 0x0000000402027981 */ /* 0x002f22000c1e1900 */
[----:B--2---:R-:W-:-:S06]  /*0140*/  IMAD.WIDE R4, R9, 0x4, R4 ;  /* 0x0000000409047825 */ /* 0x004fcc00078e0204 */
[----:B------:R-:W4:Y:S01]  /*0150*/  LDG.E R5, desc[UR4][R4.64] ;  /* 0x0000000404057981 */ /* 0x000f22000c1e1900 */
[----:B---3--:R-:W-:-:S04]  /*0160*/  IMAD.WIDE R6, R9, 0x4, R6 ;  /* 0x0000000409067825 */ /* 0x008fc800078e0206 */
[----:B----4-:R-:W-:-:S05]  /*0170*/  FADD R9, R2, -R5 ;  /* 0x8000000502097221 */ /* 0x010fca0000000000 */
[----:B------:R-:W-:Y:S01]  /*0180*/  STG.E desc[UR4][R6.64], R9 ;  /* 0x0000000906007986 */ /* 0x000fe2000c101904 */
[----:B------:R-:W-:Y:S05]  /*0190*/  EXIT ;  /* 0x000000000000794d */ /* 0x000fea0003800000 */
.L_x_38:
        /* <DEDUP_REMOVED lines=14> */
.L_x_139:


//--------------------- .text._Z18applySoftmaxKernelPfii --------------------------
	.section	.text._Z18applySoftmaxKernelPfii,"ax",@progbits
	.align	128
        .global         _Z18applySoftmaxKernelPfii
        .type           _Z18applySoftmaxKernelPfii,@function
        .size           _Z18applySoftmaxKernelPfii,(.L_x_131 - _Z18applySoftmaxKernelPfii)
        .other          _Z18applySoftmaxKernelPfii,@"STO_CUDA_ENTRY STV_DEFAULT"
_Z18applySoftmaxKernelPfii:
.text._Z18applySoftmaxKernelPfii:
[----:B------:R-:W-:Y:S01]  /*0000*/  LDC R1, c[0x0][0x37c] ;  /* 0x0000df00ff017b82 */ /* 0x000fe20000000800 */
[----:B------:R-:W0:Y:S07]  /*0010*/  S2R R3, SR_TID.X ;  /* 0x0000000000037919 */ /* 0x000e2e0000002100 */
[----:B------:R-:W0:Y:S01]  /*0020*/  S2UR UR4, SR_CTAID.X ;  /* 0x00000000000479c3 */ /* 0x000e220000002500 */
[----:B------:R-:W1:Y:S07]  /*0030*/  LDCU UR5, c[0x0][0x38c] ;  /* 0x00007180ff0577ac */ /* 0x000e6e0008000800 */
[----:B------:R-:W0:Y:S01]  /*0040*/  LDC R8, c[0x0][0x360] ;  /* 0x0000d800ff087b82 */ /* 0x000e220000000800 */
[----:B-1----:R-:W-:Y:S01]  /*0050*/  MOV R9, UR5 ;  /* 0x0000000500097c02 */ /* 0x002fe20008000f00 */
[----:B0-----:R-:W-:-:S05]  /*0060*/  IMAD R8, R8, UR4, R3 ;  /* 0x0000000408087c24 */ /* 0x001fca000f8e0203 */
[----:B------:R-:W-:-:S13]  /*0070*/  ISETP.GE.AND P0, PT, R8, R9, PT ;  /* 0x000000090800720c */ /* 0x000fda0003f06270 */
[----:B------:R-:W-:Y:S05]  /*0080*/  @P0 EXIT ;  /* 0x000000000000094d */ /* 0x000fea0003800000 */
[----:B------:R-:W0:Y:S01]  /*0090*/  LDCU UR5, c[0x0][0x388] ;  /* 0x00007100ff0577ac */ /* 0x000e220008000800 */
[----:B------:R-:W-:Y:S01]  /*00a0*/  MOV R0, 0xff7fffff ;  /* 0xff7fffff00007802 */ /* 0x000fe20000000f00 */
[----:B------:R-:W1:Y:S01]  /*00b0*/  LDCU.64 UR8, c[0x0][0x358] ;  /* 0x00006b00ff0877ac */ /* 0x000e620008000a00 */
[----:B0-----:R-:W-:-:S09]  /*00c0*/  UISETP.GE.AND UP0, UPT, UR5, 0x1, UPT ;  /* 0x000000010500788c */ /* 0x001fd2000bf06270 */
[----:B-1----:R-:W-:Y:S05]  /*00d0*/  BRA.U !UP0, `(.L_x_39) ;  /* 0x0000000508c87547 */ /* 0x002fea000b800000 */
[----:B------:R-:W-:Y:S01]  /*00e0*/  UISETP.GE.U32.AND UP1, UPT, UR5, 0x10, UPT ;  /* 0x000000100500788c */ /* 0x000fe2000bf26070 */
[----:B------:R-:W-:Y:S01]  /*00f0*/  MOV R0, 0xff7fffff ;  /* 0xff7fffff00007802 */ /* 0x000fe20000000f00 */
[----:B------:R-:W-:Y:S01]  /*0100*/  ULOP3.LUT UR6, UR5, 0xf, URZ, 0xc0, !UPT ;  /* 0x0000000f05067892 */ /* 0x000fe2000f8ec0ff */
[----:B------:R-:W-:-:S03]  /*0110*/  UMOV UR4, URZ ;  /* 0x000000ff00047c82 */ /* 0x000fc60008000000 */
[----:B------:R-:W-:-:S03]  /*0120*/  UISETP.NE.AND UP0, UPT, UR6, URZ, UPT ;  /* 0x000000ff0600728c */ /* 0x000fc6000bf05270 */
[----:B------:R-:W-:Y:S08]  /*0130*/  BRA.U !UP1, `(.L_x_40) ;  /* 0x0000000109c87547 */ /* 0x000ff0000b800000 */
[----:B------:R-:W-:Y:S01]  /*0140*/  ULOP3.LUT UR4, UR5, 0x7ffffff0, URZ, 0xc0, !UPT ;  /* 0x7ffffff005047892 */ /* 0x000fe2000f8ec0ff */
[----:B------:R-:W-:Y:S02]  /*0150*/  MOV R0, 0xff7fffff ;  /* 0xff7fffff00007802 */ /* 0x000fe40000000f00 */
[----:B------:R-:W-:Y:S01]  /*0160*/  MOV R26, R8 ;  /* 0x00000008001a7202 */ /* 0x000fe20000000f00 */
[----:B------:R-:W-:-:S12]  /*0170*/  UIADD3 UR5, UPT, UPT, -UR4, URZ, URZ ;  /* 0x000000ff04057290 */ /* 0x000fd8000fffe1ff */
.L_x_41:
[----:B------:R-:W0:Y:S08]  /*0180*/  LDC.64 R18, c[0x0][0x380] ;  /* 0x0000e000ff127b82 */ /* 0x000e300000000a00 */
[----:B------:R-:W1:Y:S01]  /*0190*/  LDC R9, c[0x0][0x38c] ;  /* 0x0000e300ff097b82 */ /* 0x000e620000000800 */
[----:B0-----:R-:W-:-:S05]  /*01a0*/  IMAD.WIDE R18, R26, 0x4, R18 ;  /* 0x000000041a127825 */ /* 0x001fca00078e0212 */
[----:B------:R0:W2:Y:S01]  /*01b0*/  LDG.E R27, desc[UR8][R18.64] ;  /* 0x00000008121b7981 */ /* 0x0000a2000c1e1900 */
[----:B-1----:R-:W-:-:S04]  /*01c0*/  IMAD.WIDE R22, R9, 0x4, R18 ;  /* 0x0000000409167825 */ /* 0x002fc800078e0212 */
[C---:B------:R-:W-:Y:S02]  /*01d0*/  IMAD.WIDE R20, R9.reuse, 0x4, R22 ;  /* 0x0000000409147825 */ /* 0x040fe400078e0216 */
[----:B------:R-:W2:Y:S02]  /*01e0*/  LDG.E R22, desc[UR8][R22.64] ;  /* 0x0000000816167981 */ /* 0x000ea4000c1e1900 */
[C---:B------:R-:W-:Y:S02]  /*01f0*/  IMAD.WIDE R2, R9.reuse, 0x4, R20 ;  /* 0x0000000409027825 */ /* 0x040fe400078e0214 */
[----:B------:R-:W3:Y:S02]  /*0200*/  LDG.E R20, desc[UR8][R20.64] ;  /* 0x0000000814147981 */ /* 0x000ee4000c1e1900 */
[----:B------:R-:W-:-:S04]  /*0210*/  IMAD.WIDE R4, R9, 0x4, R2 ;  /* 0x0000000409047825 */ /* 0x000fc800078e0202 */
[C---:B------:R-:W-:Y:S01]  /*0220*/  IMAD.WIDE R6, R9.reuse, 0x4, R4 ;  /* 0x0000000409067825 */ /* 0x040fe200078e0204 */
[----:B------:R1:W3:Y:S04]  /*0230*/  LDG.E R21, desc[UR8][R2.64] ;  /* 0x0000000802157981 */ /* 0x0002e8000c1e1900 */
[----:B------:R-:W4:Y:S01]  /*0240*/  LDG.E R4, desc[UR8][R4.64] ;  /* 0x0000000804047981 */ /* 0x000f22000c1e1900 */
[----:B------:R-:W-:-:S04]  /*0250*/  IMAD.WIDE R10, R9, 0x4, R6 ;  /* 0x00000004090a7825 */ /* 0x000fc800078e0206 */
[C---:B------:R-:W-:Y:S02]  /*0260*/  IMAD.WIDE R12, R9.reuse, 0x4, R10 ;  /* 0x00000004090c7825 */ /* 0x040fe400078e020a */
[----:B------:R-:W5:Y:S02]  /*0270*/  LDG.E R10, desc[UR8][R10.64] ;  /* 0x000000080a0a7981 */ /* 0x000f64000c1e1900 */
[C---:B------:R-:W-:Y:S02]  /*0280*/  IMAD.WIDE R14, R9.reuse, 0x4, R12 ;  /* 0x00000004090e7825 */ /* 0x040fe400078e020c */
[----:B------:R1:W4:Y:S04]  /*0290*/  LDG.E R5, desc[UR8][R6.64] ;  /* 0x0000000806057981 */ /* 0x000328000c1e1900 */
[----:B------:R-:W5:Y:S01]  /*02a0*/  LDG.E R13, desc[UR8][R12.64] ;  /* 0x000000080c0d7981 */ /* 0x000f62000c1e1900 */
[----:B------:R-:W-:-:S03]  /*02b0*/  IMAD.WIDE R16, R9, 0x4, R14 ;  /* 0x0000000409107825 */ /* 0x000fc600078e020e */
[----:B------:R-:W5:Y:S01]  /*02c0*/  LDG.E R14, desc[UR8][R14.64] ;  /* 0x000000080e0e7981 */ /* 0x000f62000c1e1900 */
[----:B0-----:R-:W-:-:S03]  /*02d0*/  IMAD.WIDE R18, R9, 0x4, R16 ;  /* 0x0000000409127825 */ /* 0x001fc600078e0210 */
[----:B------:R-:W5:Y:S01]  /*02e0*/  LDG.E R17, desc[UR8][R16.64] ;  /* 0x0000000810117981 */ /* 0x000f62000c1e1900 */
[----:B------:R-:W-:-:S03]  /*02f0*/  IMAD.WIDE R24, R9, 0x4, R18 ;  /* 0x0000000409187825 */ /* 0x000fc600078e0212 */
[----:B------:R-:W5:Y:S01]  /*0300*/  LDG.E R18, desc[UR8][R18.64] ;  /* 0x0000000812127981 */ /* 0x000f62000c1e1900 */
[----:B------:R-:W-:-:S03]  /*0310*/  IMAD.WIDE R28, R9, 0x4, R24 ;  /* 0x00000004091c7825 */ /* 0x000fc600078e0218 */
[----:B------:R-:W5:Y:S01]  /*0320*/  LDG.E R25, desc[UR8][R24.64] ;  /* 0x0000000818197981 */ /* 0x000f62000c1e1900 */
[----:B-1----:R-:W-:-:S03]  /*0330*/  IMAD.WIDE R2, R9, 0x4, R28 ;  /* 0x0000000409027825 */ /* 0x002fc600078e021c */
[----:B------:R-:W5:Y:S01]  /*0340*/  LDG.E R28, desc[UR8][R28.64] ;  /* 0x000000081c1c7981 */ /* 0x000f62000c1e1900 */
[----:B------:R-:W-:-:S03]  /*0350*/  IMAD.WIDE R6, R9, 0x4, R2 ;  /* 0x0000000409067825 */ /* 0x000fc600078e0202 */
[----:B------:R0:W5:Y:S02]  /*0360*/  LDG.E R23, desc[UR8][R2.64] ;  /* 0x0000000802177981 */ /* 0x000164000c1e1900 */
[----:B0-----:R-:W-:Y:S02]  /*0370*/  IMAD.WIDE R2, R9, 0x4, R6 ;  /* 0x0000000409027825 */ /* 0x001fe400078e0206 */
[----:B------:R-:W5:Y:S04]  /*0380*/  LDG.E R7, desc[UR8][R6.64] ;  /* 0x0000000806077981 */ /* 0x000f68000c1e1900 */
[----:B------:R-:W5:Y:S01]  /*0390*/  LDG.E R11, desc[UR8][R2.64] ;  /* 0x00000008020b7981 */ /* 0x000f62000c1e1900 */
[----:B------:R-:W-:-:S04]  /*03a0*/  UIADD3 UR5, UPT, UPT, UR5, 0x10, URZ ;  /* 0x0000001005057890 */ /* 0x000fc8000fffe0ff */
[----:B------:R-:W-:Y:S01]  /*03b0*/  UISETP.NE.AND UP1, UPT, UR5, URZ, UPT ;  /* 0x000000ff0500728c */ /* 0x000fe2000bf25270 */
[----:B------:R-:W-:Y:S02]  /*03c0*/  LEA R26, R9, R26, 0x4 ;  /* 0x0000001a091a7211 */ /* 0x000fe400078e20ff */
[----:B--2---:R-:W-:-:S04]  /*03d0*/  FMNMX3 R22, R0, R27, R22, !PT ;  /* 0x0000001b00167276 */ /* 0x004fc80007800016 */
[----:B---3--:R-:W-:-:S04]  /*03e0*/  FMNMX3 R20, R22, R20, R21, !PT ;  /* 0x0000001416147276 */ /* 0x008fc80007800015 */
[----:B----4-:R-:W-:-:S04]  /*03f0*/  FMNMX3 R4, R20, R4, R5, !PT ;  /* 0x0000000414047276 */ /* 0x010fc80007800005 */
[----:B-----5:R-:W-:-:S04]  /*0400*/  FMNMX3 R4, R4, R10, R13, !PT ;  /* 0x0000000a04047276 */ /* 0x020fc8000780000d */
[----:B------:R-:W-:-:S04]  /*0410*/  FMNMX3 R4, R4, R14, R17, !PT ;  /* 0x0000000e04047276 */ /* 0x000fc80007800011 */
[----:B------:R-:W-:-:S04]  /*0420*/  FMNMX3 R4, R4, R18, R25, !PT ;  /* 0x0000001204047276 */ /* 0x000fc80007800019 */
[----:B------:R-:W-:-:S04]  /*0430*/  FMNMX3 R4, R4, R28, R23, !PT ;  /* 0x0000001c04047276 */ /* 0x000fc80007800017 */
[----:B------:R-:W-:Y:S01]  /*0440*/  FMNMX3 R0, R4, R7, R11, !PT ;  /* 0x0000000704007276 */ /* 0x000fe2000780000b */
[----:B------:R-:W-:Y:S06]  /*0450*/  BRA.U UP1, `(.L_x_41) ;  /* 0xfffffffd01487547 */ /* 0x000fec000b83ffff */
.L_x_40:
[----:B------:R-:W-:Y:S05]  /*0460*/  BRA.U !UP0, `(.L_x_39) ;  /* 0x0000000108e47547 */ /* 0x000fea000b800000 */
[----:B------:R-:W0:Y:S01]  /*0470*/  LDCU UR5, c[0x0][0x388] ;  /* 0x00007100ff0577ac */ /* 0x000e220008000800 */
[----:B------:R-:W-:Y:S02]  /*0480*/  UISETP.GE.U32.AND UP0, UPT, UR6, 0x8, UPT ;  /* 0x000000080600788c */ /* 0x000fe4000bf06070 */
[----:B0-----:R-:W-:-:S04]  /*0490*/  ULOP3.LUT UR7, UR5, 0x7, URZ, 0xc0, !UPT ;  /* 0x0000000705077892 */ /* 0x001fc8000f8ec0ff */
[----:B------:R-:W-:-:S03]  /*04a0*/  UISETP.NE.AND UP1, UPT, UR7, URZ, UPT ;  /* 0x000000ff0700728c */ /* 0x000fc6000bf25270 */
[----:B------:R-:W-:Y:S08]  /*04b0*/  BRA.U !UP0, `(.L_x_42) ;  /* 0x00000001085c7547 */ /* 0x000ff0000b800000 */
[----:B------:R-:W0:Y:S01]  /*04c0*/  LDC.64 R6, c[0x0][0x380] ;  /* 0x0000e000ff067b82 */ /* 0x000e220000000a00 */
[----:B------:R-:W-:-:S04]  /*04d0*/  IMAD R3, R9, UR4, R8 ;  /* 0x0000000409037c24 */ /* 0x000fc8000f8e0208 */
[----:B0-----:R-:W-:-:S04]  /*04e0*/  IMAD.WIDE R6, R3, 0x4, R6 ;  /* 0x0000000403067825 */ /* 0x001fc800078e0206 */
[C---:B------:R-:W-:Y:S02]  /*04f0*/  IMAD.WIDE R10, R9.reuse, 0x4, R6 ;  /* 0x00000004090a7825 */ /* 0x040fe400078e0206 */
[----:B------:R-:W2:Y:S02]  /*0500*/  LDG.E R7, desc[UR8][R6.64] ;  /* 0x0000000806077981 */ /* 0x000ea4000c1e1900 */
[C---:B------:R-:W-:Y:S02]  /*0510*/  IMAD.WIDE R12, R9.reuse, 0x4, R10 ;  /* 0x00000004090c7825 */ /* 0x040fe400078e020a */
[----:B------:R-:W2:Y:S02]  /*0520*/  LDG.E R10, desc[UR8][R10.64] ;  /* 0x000000080a0a7981 */ /* 0x000ea4000c1e1900 */
[C---:B------:R-:W-:Y:S02]  /*0530*/  IMAD.WIDE R14, R9.reuse, 0x4, R12 ;  /* 0x00000004090e7825 */ /* 0x040fe400078e020c */
[----:B------:R-:W3:Y:S02]  /*0540*/  LDG.E R13, desc[UR8][R12.64] ;  /* 0x000000080c0d7981 */ /* 0x000ee4000c1e1900 */
[----:B------:R-:W-:-:S02]  /*0550*/  IMAD.WIDE R16, R9, 0x4, R14 ;  /* 0x0000000409107825 */ /* 0x000fc400078e020e */
[----:B------:R-:W3:Y:S02]  /*0560*/  LDG.E R14, desc[UR8][R14.64] ;  /* 0x000000080e0e7981 */ /* 0x000ee4000c1e1900 */
[C---:B------:R-:W-:Y:S02]  /*0570*/  IMAD.WIDE R2, R9.reuse, 0x4, R16 ;  /* 0x0000000409027825 */ /* 0x040fe400078e0210 */
[----:B------:R-:W4:Y:S02]  /*0580*/  LDG.E R17, desc[UR8][R16.64] ;  /* 0x0000000810117981 */ /* 0x000f24000c1e1900 */
[C---:B------:R-:W-:Y:S02]  /*0590*/  IMAD.WIDE R4, R9.reuse, 0x4, R2 ;  /* 0x0000000409047825 */ /* 0x040fe400078e0202 */
[----:B------:R-:W4:Y:S02]  /*05a0*/  LDG.E R2, desc[UR8][R2.64] ;  /* 0x0000000802027981 */ /* 0x000f24000c1e1900 */
[----:B------:R-:W-:-:S02]  /*05b0*/  IMAD.WIDE R18, R9, 0x4, R4 ;  /* 0x0000000409127825 */ /* 0x000fc400078e0204 */
[----:B------:R-:W5:Y:S04]  /*05c0*/  LDG.E R5, desc[UR8][R4.64] ;  /* 0x0000000804057981 */ /* 0x000f68000c1e1900 */
[----:B------:R-:W5:Y:S01]  /*05d0*/  LDG.E R18, desc[UR8][R18.64] ;  /* 0x0000000812127981 */ /* 0x000f62000c1e1900 */
[----:B------:R-:W-:Y:S01]  /*05e0*/  UIADD3 UR4, UPT, UPT, UR4, 0x8, URZ ;  /* 0x0000000804047890 */ /* 0x000fe2000fffe0ff */
[----:B--2---:R-:W-:-:S04]  /*05f0*/  FMNMX3 R0, R0, R7, R10, !PT ;  /* 0x0000000700007276 */ /* 0x004fc8000780000a */
[----:B---3--:R-:W-:-:S04]  /*0600*/  FMNMX3 R0, R0, R13, R14, !PT ;  /* 0x0000000d00007276 */ /* 0x008fc8000780000e */
[----:B----4-:R-:W-:-:S04]  /*0610*/  FMNMX3 R0, R0, R17, R2, !PT ;  /* 0x0000001100007276 */ /* 0x010fc80007800002 */
[----:B-----5:R-:W-:-:S07]  /*0620*/  FMNMX3 R0, R0, R5, R18, !PT ;  /* 0x0000000500007276 */ /* 0x020fce0007800012 */
.L_x_42:
[----:B------:R-:W-:Y:S05]  /*0630*/  BRA.U !UP1, `(.L_x_39) ;  /* 0x0000000109707547 */ /* 0x000fea000b800000 */
[----:B------:R-:W-:Y:S02]  /*0640*/  UISETP.GE.U32.AND UP0, UPT, UR7, 0x4, UPT ;  /* 0x000000040700788c */ /* 0x000fe4000bf06070 */
[----:B------:R-:W-:-:S04]  /*0650*/  ULOP3.LUT UR5, UR5, 0x3, URZ, 0xc0, !UPT ;  /* 0x0000000305057892 */ /* 0x000fc8000f8ec0ff */
        /* <DEDUP_REMOVED lines=9> */
[----:B------:R-:W-:Y:S02]  /*06f0*/  IMAD.WIDE R10, R9, 0x4, R6 ;  /* 0x00000004090a7825 */ /* 0x000fe400078e0206 */
[----:B------:R-:W3:Y:S04]  /*0700*/  LDG.E R7, desc[UR8][R6.64] ;  /* 0x0000000806077981 */ /* 0x000ee8000c1e1900 */
[----:B------:R-:W3:Y:S01]  /*0710*/  LDG.E R10, desc[UR8][R10.64] ;  /* 0x000000080a0a7981 */ /* 0x000ee2000c1e1900 */
[----:B------:R-:W-:Y:S01]  /*0720*/  UIADD3 UR4, UPT, UPT, UR4, 0x4, URZ ;  /* 0x0000000404047890 */ /* 0x000fe2000fffe0ff */
[----:B--2---:R-:W-:-:S04]  /*0730*/  FMNMX3 R0, R0, R3, R4, !PT ;  /* 0x0000000300007276 */ /* 0x004fc80007800004 */
[----:B---3--:R-:W-:-:S07]  /*0740*/  FMNMX3 R0, R0, R7, R10, !PT ;  /* 0x0000000700007276 */ /* 0x008fce000780000a */
.L_x_43:
[----:B------:R-:W-:Y:S05]  /*0750*/  BRA.U !UP1, `(.L_x_39) ;  /* 0x0000000109287547 */ /* 0x000fea000b800000 */
[----:B------:R-:W0:Y:S01]  /*0760*/  LDC.64 R4, c[0x0][0x380] ;  /* 0x0000e000ff047b82 */ /* 0x000e220000000a00 */
[----:B------:R-:W-:Y:S01]  /*0770*/  IMAD R6, R9, UR4, R8 ;  /* 0x0000000409067c24 */ /* 0x000fe2000f8e0208 */
[----:B------:R-:W-:-:S12]  /*0780*/  UIADD3 UR5, UPT, UPT, -UR5, URZ, URZ ;  /* 0x000000ff05057290 */ /* 0x000fd8000fffe1ff */
.L_x_44:
[----:B0-----:R-:W-:-:S06]  /*0790*/  IMAD.WIDE R2, R6, 0x4, R4 ;  /* 0x0000000406027825 */ /* 0x001fcc00078e0204 */
[----:B------:R-:W2:Y:S01]  /*07a0*/  LDG.E R3, desc[UR8][R2.64] ;  /* 0x0000000802037981 */ /* 0x000ea2000c1e1900 */
[----:B------:R-:W-:Y:S01]  /*07b0*/  UIADD3 UR5, UPT, UPT, UR5, 0x1, URZ ;  /* 0x0000000105057890 */ /* 0x000fe2000fffe0ff */
[----:B------:R-:W-:-:S03]  /*07c0*/  IADD3 R6, PT, PT, R6, R9, RZ ;  /* 0x0000000906067210 */ /* 0x000fc60007ffe0ff */
[----:B------:R-:W-:Y:S01]  /*07d0*/  UISETP.NE.AND UP0, UPT, UR5, URZ, UPT ;  /* 0x000000ff0500728c */ /* 0x000fe2000bf05270 */
[----:B--2---:R-:W-:-:S08]  /*07e0*/  FMNMX R0, R3, R0, !PT ;  /* 0x0000000003007209 */ /* 0x004fd00007800000 */
[----:B------:R-:W-:Y:S05]  /*07f0*/  BRA.U UP0, `(.L_x_44) ;  /* 0xfffffffd00e47547 */ /* 0x000fea000b83ffff */
.L_x_39:
[----:B------:R-:W0:Y:S01]  /*0800*/  LDCU UR5, c[0x0][0x388] ;  /* 0x00007100ff0577ac */ /* 0x000e220008000800 */
[----:B------:R-:W-:Y:S01]  /*0810*/  HFMA2 R7, -RZ, RZ, 0, 0 ;  /* 0x00000000ff077431 */ /* 0x000fe200000001ff */
[----:B0-----:R-:W-:-:S09]  /*0820*/  UISETP.GE.AND UP0, UPT, UR5, 0x1, UPT ;  /* 0x000000010500788c */ /* 0x001fd2000bf06270 */
[----:B------:R-:W-:Y:S05]  /*0830*/  BRA.U !UP0, `(.L_x_45) ;  /* 0x0000000d08bc7547 */ /* 0x000fea000b800000 */
[----:B------:R-:W-:Y:S01]  /*0840*/  UISETP.GE.U32.AND UP1, UPT, UR5, 0x8, UPT ;  /* 0x000000080500788c */ /* 0x000fe2000bf26070 */
[----:B------:R-:W-:Y:S01]  /*0850*/  MOV R7, RZ ;  /* 0x000000ff00077202 */ /* 0x000fe20000000f00 */
[----:B------:R-:W-:Y:S01]  /*0860*/  ULOP3.LUT UR6, UR5, 0x7, URZ, 0xc0, !UPT ;  /* 0x0000000705067892 */ /* 0x000fe2000f8ec0ff */
[----:B------:R-:W-:-:S03]  /*0870*/  UMOV UR4, URZ ;  /* 0x000000ff00047c82 */ /* 0x000fc60008000000 */
[----:B------:R-:W-:-:S03]  /*0880*/  UISETP.NE.AND UP0, UPT, UR6, URZ, UPT ;  /* 0x000000ff0600728c */ /* 0x000fc6000bf05270 */
[----:B------:R-:W-:Y:S08]  /*0890*/  BRA.U !UP1, `(.L_x_46) ;  /* 0x0000000509d07547 */ /* 0x000ff0000b800000 */
[----:B------:R-:W0:Y:S01]  /*08a0*/  LDC R9, c[0x0][0x38c] ;  /* 0x0000e300ff097b82 */ /* 0x000e220000000800 */
[----:B------:R-:W-:Y:S01]  /*08b0*/  ULOP3.LUT UR4, UR5, 0x7ffffff8, URZ, 0xc0, !UPT ;  /* 0x7ffffff805047892 */ /* 0x000fe2000f8ec0ff */
[----:B------:R-:W-:Y:S02]  /*08c0*/  MOV R7, RZ ;  /* 0x000000ff00077202 */ /* 0x000fe40000000f00 */
[----:B------:R-:W-:Y:S01]  /*08d0*/  MOV R6, R8 ;  /* 0x0000000800067202 */ /* 0x000fe20000000f00 */
[----:B------:R-:W-:-:S03]  /*08e0*/  UIADD3 UR5, UPT, UPT, -UR4, URZ, URZ ;  /* 0x000000ff04057290 */ /* 0x000fc6000fffe1ff */
[----:B------:R-:W1:Y:S09]  /*08f0*/  LDC.64 R2, c[0x0][0x380] ;  /* 0x0000e000ff027b82 */ /* 0x000e720000000a00 */
.L_x_47:
[----:B-12---:R-:W-:-:S05]  /*0900*/  IMAD.WIDE R4, R6, 0x4, R2 ;  /* 0x0000000406047825 */ /* 0x006fca00078e0202 */
[----:B------:R-:W2:Y:S01]  /*0910*/  LDG.E R11, desc[UR8][R4.64] ;  /* 0x00000008040b7981 */ /* 0x000ea2000c1e1900 */
[----:B------:R-:W-:Y:S01]  /*0920*/  HFMA2 R13, -RZ, RZ, 0.96630859375, -0.0022525787353515625 ;  /* 0x3bbb989dff0d7431 */ /* 0x000fe200000001ff */
[----:B------:R-:W-:Y:S01]  /*0930*/  MOV R12, 0x437c0000 ;  /* 0x437c0000000c7802 */ /* 0x000fe20000000f00 */
[----:B0-----:R-:W-:-:S04]  /*0940*/  IMAD.WIDE R18, R9, 0x4, R4 ;  /* 0x0000000409127825 */ /* 0x001fc800078e0204 */
[----:B--2---:R-:W-:-:S04]  /*0950*/  FADD R10, R11, -R0 ;  /* 0x800000000b0a7221 */ /* 0x004fc80000000000 */
[----:B------:R-:W-:-:S04]  /*0960*/  FFMA.SAT R11, R10, R13, 0.5 ;  /* 0x3f0000000a0b7423 */ /* 0x000fc8000000200d */
[----:B------:R-:W-:-:S04]  /*0970*/  FFMA.RM R11, R11, R12, 12582913 ;  /* 0x4b4000010b0b7423 */ /* 0x000fc8000000400c */
[C---:B------:R-:W-:Y:S01]  /*0980*/  FADD R15, R11.reuse, -12583039 ;  /* 0xcb40007f0b0f7421 */ /* 0x040fe20000000000 */
[----:B------:R-:W-:-:S03]  /*0990*/  SHF.L.U32 R14, R11, 0x17, RZ ;  /* 0x000000170b0e7819 */ /* 0x000fc600000006ff */
[----:B------:R-:W-:-:S04]  /*09a0*/  FFMA R15, R10, 1.4426950216293334961, -R15 ;  /* 0x3fb8aa3b0a0f7823 */ /* 0x000fc8000000080f */
[----:B------:R-:W-:-:S06]  /*09b0*/  FFMA R15, R10, 1.925963033500011079e-08, R15 ;  /* 0x32a570600a0f7823 */ /* 0x000fcc000000000f */
[----:B------:R-:W0:Y:S02]  /*09c0*/  MUFU.EX2 R15, R15 ;  /* 0x0000000f000f7308 */ /* 0x000e240000000800 */
[----:B0-----:R-:W-:-:S05]  /*09d0*/  FMUL R14, R14, R15 ;  /* 0x0000000f0e0e7220 */ /* 0x001fca0000400000 */
[----:B------:R0:W-:Y:S04]  /*09e0*/  STG.E desc[UR8][R4.64], R14 ;  /* 0x0000000e04007986 */ /* 0x0001e8000c101908 */
[----:B------:R-:W2:Y:S02]  /*09f0*/  LDG.E R11, desc[UR8][R18.64] ;  /* 0x00000008120b7981 */ /* 0x000ea4000c1e1900 */
[----:B--2---:R-:W-:-:S04]  /*0a00*/  FADD R10, R11, -R0 ;  /* 0x800000000b0a7221 */ /* 0x004fc80000000000 */
[----:B------:R-:W-:-:S04]  /*0a10*/  FFMA.SAT R11, R10, R13, 0.5 ;  /* 0x3f0000000a0b7423 */ /* 0x000fc8000000200d */
[----:B------:R-:W-:-:S04]  /*0a20*/  FFMA.RM R11, R11, R12, 12582913 ;  /* 0x4b4000010b0b7423 */ /* 0x000fc8000000400c */
[C---:B------:R-:W-:Y:S01]  /*0a30*/  FADD R17, R11.reuse, -12583039 ;  /* 0xcb40007f0b117421 */ /* 0x040fe20000000000 */
[----:B------:R-:W-:-:S03]  /*0a40*/  SHF.L.U32 R15, R11, 0x17, RZ ;  /* 0x000000170b0f7819 */ /* 0x000fc600000006ff */
[----:B------:R-:W-:-:S04]  /*0a50*/  FFMA R17, R10, 1.4426950216293334961, -R17 ;  /* 0x3fb8aa3b0a117823 */ /* 0x000fc80000000811 */
[----:B------:R-:W-:-:S04]  /*0a60*/  FFMA R17, R10, 1.925963033500011079e-08, R17 ;  /* 0x32a570600a117823 */ /* 0x000fc80000000011 */
[----:B------:R-:W1:Y:S02]  /*0a70*/  MUFU.EX2 R10, R17 ;  /* 0x00000011000a7308 */ /* 0x000e640000000800 */
[----:B-1----:R-:W-:Y:S01]  /*0a80*/  FMUL R15, R15, R10 ;  /* 0x0000000a0f0f7220 */ /* 0x002fe20000400000 */
[----:B------:R-:W-:-:S04]  /*0a90*/  IMAD.WIDE R10, R9, 0x4, R18 ;  /* 0x00000004090a7825 */ /* 0x000fc800078e0212 */
[----:B------:R1:W-:Y:S04]  /*0aa0*/  STG.E desc[UR8][R18.64], R15 ;  /* 0x0000000f12007986 */ /* 0x0003e8000c101908 */
[----:B0-----:R-:W2:Y:S02]  /*0ab0*/  LDG.E R5, desc[UR8][R10.64] ;  /* 0x000000080a057981 */ /* 0x001ea4000c1e1900 */
[----:B--2---:R-:W-:-:S04]  /*0ac0*/  FADD R4, R5, -R0 ;  /* 0x8000000005047221 */ /* 0x004fc80000000000 */
[----:B------:R-:W-:-:S04]  /*0ad0*/  FFMA.SAT R5, R4, R13, 0.5 ;  /* 0x3f00000004057423 */ /* 0x000fc8000000200d */
[----:B------:R-:W-:-:S04]  /*0ae0*/  FFMA.RM R5, R5, R12, 12582913 ;  /* 0x4b40000105057423 */ /* 0x000fc8000000400c */
[C---:B------:R-:W-:Y:S01]  /*0af0*/  FADD R21, R5.reuse, -12583039 ;  /* 0xcb40007f05157421 */ /* 0x040fe20000000000 */
[----:B------:R-:W-:-:S03]  /*0b00*/  SHF.L.U32 R17, R5, 0x17, RZ ;  /* 0x0000001705117819 */ /* 0x000fc600000006ff */
[----:B------:R-:W-:-:S04]  /*0b10*/  FFMA R21, R4, 1.4426950216293334961, -R21 ;  /* 0x3fb8aa3b04157823 */ /* 0x000fc80000000815 */
[----:B------:R-:W-:-:S04]  /*0b20*/  FFMA R21, R4, 1.925963033500011079e-08, R21 ;  /* 0x32a5706004157823 */ /* 0x000fc80000000015 */
[----:B------:R-:W0:Y:S02]  /*0b30*/  MUFU.EX2 R4, R21 ;  /* 0x0000001500047308 */ /* 0x000e240000000800 */
[----:B0-----:R-:W-:Y:S01]  /*0b40*/  FMUL R17, R17, R4 ;  /* 0x0000000411117220 */ /* 0x001fe20000400000 */
[----:B------:R-:W-:-:S04]  /*0b50*/  IMAD.WIDE R4, R9, 0x4, R10 ;  /* 0x0000000409047825 */ /* 0x000fc800078e020a */
[----:B------:R0:W-:Y:S04]  /*0b60*/  STG.E desc[UR8][R10.64], R17 ;  /* 0x000000110a007986 */ /* 0x0001e8000c101908 */
[----:B-1----:R-:W2:Y:S01]  /*0b70*/  LDG.E R19, desc[UR8][R4.64] ;  /* 0x0000000804137981 */ /* 0x002ea2000c1e1900 */
[----:B0-----:R-:W-:-:S04]  /*0b80*/  IMAD.WIDE R10, R9, 0x4, R4 ;  /* 0x00000004090a7825 */ /* 0x001fc800078e0204 */
        /* <DEDUP_REMOVED lines=8> */
[----:B0-----:R-:W-:-:S05]  /*0c10*/  FMUL R19, R19, R16 ;  /* 0x0000001013137220 */ /* 0x001fca0000400000 */
[----:B------:R0:W-:Y:S04]  /*0c20*/  STG.E desc[UR8][R4.64], R19 ;  /* 0x0000001304007986 */ /* 0x0001e8000c101908 */
[----:B------:R-:W2:Y:S01]  /*0c30*/  LDG.E R21, desc[UR8][R10.64] ;  /* 0x000000080a157981 */ /* 0x000ea2000c1e1900 */
        /* <DEDUP_REMOVED lines=35> */
[----:B------:R-:W3:Y:S01]  /*0e70*/  LDG.E R27, desc[UR8][R4.64] ;  /* 0x00000008041b7981 */ /* 0x000ee2000c1e1900 */
[----:B------:R-:W-:Y:S01]  /*0e80*/  FADD R14, R14, R7 ;  /* 0x000000070e0e7221 */ /* 0x000fe20000000000 */
[----:B------:R-:W-:Y:S01]  /*0e90*/  UIADD3 UR5, UPT, UPT, UR5, 0x8, URZ ;  /* 0x0000000805057890 */ /* 0x000fe2000fffe0ff */
[----:B------:R-:W-:Y:S02]  /*0ea0*/  LEA R6, R9, R6, 0x3 ;  /* 0x0000000609067211 */ /* 0x000fe400078e18ff */
[----:B------:R-:W-:Y:S01]  /*0eb0*/  FADD R14, R14, R15 ;  /* 0x0000000f0e0e7221 */ /* 0x000fe20000000000 */
[----:B------:R-:W-:-:S03]  /*0ec0*/  UISETP.NE.AND UP1, UPT, UR5, URZ, UPT ;  /* 0x000000ff0500728c */ /* 0x000fc6000bf25270 */
[----:B------:R-:W-:-:S04]  /*0ed0*/  FADD R14, R14, R17 ;  /* 0x000000110e0e7221 */ /* 0x000fc80000000000 */
[----:B------:R-:W-:-:S04]  /*0ee0*/  FADD R14, R14, R19 ;  /* 0x000000130e0e7221 */ /* 0x000fc80000000000 */
[----:B------:R-:W-:-:S04]  /*0ef0*/  FADD R14, R14, R21 ;  /* 0x000000150e0e7221 */ /* 0x000fc80000000000 */
[----:B------:R-:W-:-:S04]  /*0f00*/  FADD R14, R14, R23 ;  /* 0x000000170e0e7221 */ /* 0x000fc80000000000 */
[----:B------:R-:W-:Y:S01]  /*0f10*/  FADD R14, R14, R25 ;  /* 0x000000190e0e7221 */ /* 0x000fe20000000000 */
[----:B---3--:R-:W-:-:S04]  /*0f20*/  FADD R16, R27, -R0 ;  /* 0x800000001b107221 */ /* 0x008fc80000000000 */
[----:B------:R-:W-:-:S04]  /*0f30*/  FFMA.SAT R13, R16, R13, 0.5 ;  /* 0x3f000000100d7423 */ /* 0x000fc8000000200d */
[----:B------:R-:W-:-:S04]  /*0f40*/  FFMA.RM R13, R13, R12, 12582913 ;  /* 0x4b4000010d0d7423 */ /* 0x000fc8000000400c */
[C---:B------:R-:W-:Y:S01]  /*0f50*/  FADD R27, R13.reuse, -12583039 ;  /* 0xcb40007f0d1b7421 */ /* 0x040fe20000000000 */
[----:B------:R-:W-:-:S03]  /*0f60*/  SHF.L.U32 R13, R13, 0x17, RZ ;  /* 0x000000170d0d7819 */ /* 0x000fc600000006ff */
[----:B------:R-:W-:-:S04]  /*0f70*/  FFMA R27, R16, 1.4426950216293334961, -R27 ;  /* 0x3fb8aa3b101b7823 */ /* 0x000fc8000000081b */
[----:B------:R-:W-:-:S04]  /*0f80*/  FFMA R27, R16, 1.925963033500011079e-08, R27 ;  /* 0x32a57060101b7823 */ /* 0x000fc8000000001b */
[----:B------:R-:W0:Y:S02]  /*0f90*/  MUFU.EX2 R12, R27 ;  /* 0x0000001b000c7308 */ /* 0x000e240000000800 */
[----:B0-----:R-:W-:-:S04]  /*0fa0*/  FMUL R13, R13, R12 ;  /* 0x0000000c0d0d7220 */ /* 0x001fc80000400000 */
[----:B------:R-:W-:Y:S01]  /*0fb0*/  FADD R7, R14, R13 ;  /* 0x0000000d0e077221 */ /* 0x000fe20000000000 */
[----:B------:R2:W-:Y:S01]  /*0fc0*/  STG.E desc[UR8][R4.64], R13 ;  /* 0x0000000d04007986 */ /* 0x0005e2000c101908 */
[----:B------:R-:W-:Y:S05]  /*0fd0*/  BRA.U UP1, `(.L_x_47) ;  /* 0xfffffff901487547 */ /* 0x000fea000b83ffff */
.L_x_46:
[----:B------:R-:W-:Y:S05]  /*0fe0*/  BRA.U !UP0, `(.L_x_45) ;  /* 0x0000000508d07547 */ /* 0x000fea000b800000 */
[----:B------:R-:W0:Y:S01]  /*0ff0*/  LDCU UR5, c[0x0][0x388] ;  /* 0x00007100ff0577ac */ /* 0x000e220008000800 */
[----:B------:R-:W-:Y:S02]  /*1000*/  UISETP.GE.U32.AND UP0, UPT, UR6, 0x4, UPT ;  /* 0x000000040600788c */ /* 0x000fe4000bf06070 */
[----:B0-----:R-:W-:-:S04]  /*1010*/  ULOP3.LUT UR7, UR5, 0x3, URZ, 0xc0, !UPT ;  /* 0x0000000305077892 */ /* 0x001fc8000f8ec0ff */
[----:B------:R-:W-:-:S03]  /*1020*/  UISETP.NE.AND UP1, UPT, UR7, URZ, UPT ;  /* 0x000000ff0700728c */ /* 0x000fc6000bf25270 */
[----:B------:R-:W-:Y:S08]  /*1030*/  BRA.U !UP0, `(.L_x_48) ;  /* 0x0000000108e47547 */ /* 0x000ff0000b800000 */
[----:B------:R-:W0:Y:S01]  /*1040*/  LDC.64 R2, c[0x0][0x380] ;  /* 0x0000e000ff027b82 */ /* 0x000e220000000a00 */
[----:B--2---:R-:W-:-:S04]  /*1050*/  IMAD R5, R9, UR4, R8 ;  /* 0x0000000409057c24 */ /* 0x004fc8000f8e0208 */
[----:B0-----:R-:W-:-:S05]  /*1060*/  IMAD.WIDE R2, R5, 0x4, R2 ;  /* 0x0000000405027825 */ /* 0x001fca00078e0202 */
[----:B------:R-:W2:Y:S01]  /*1070*/  LDG.E R5, desc[UR8][R2.64] ;  /* 0x0000000802057981 */ /* 0x000ea2000c1e1900 */
[----:B------:R-:W-:Y:S01]  /*1080*/  HFMA2 R6, -RZ, RZ, 0.96630859375, -0.0022525787353515625 ;  /* 0x3bbb989dff067431 */ /* 0x000fe200000001ff */
[----:B------:R-:W-:Y:S01]  /*1090*/  MOV R10, 0x437c0000 ;  /* 0x437c0000000a7802 */ /* 0x000fe20000000f00 */
[----:B--2---:R-:W-:-:S04]  /*10a0*/  FADD R5, R5, -R0 ;  /* 0x8000000005057221 */ /* 0x004fc80000000000 */
[----:B------:R-:W-:-:S04]  /*10b0*/  FFMA.SAT R11, R5, R6, 0.5 ;  /* 0x3f000000050b7423 */ /* 0x000fc80000002006 */
[----:B------:R-:W-:-:S04]  /*10c0*/  FFMA.RM R11, R11, R10, 12582913 ;  /* 0x4b4000010b0b7423 */ /* 0x000fc8000000400a */
[C---:B------:R-:W-:Y:S01]  /*10d0*/  FADD R4, R11.reuse, -12583039 ;  /* 0xcb40007f0b047421 */ /* 0x040fe20000000000 */
[----:B------:R-:W-:-:S03]  /*10e0*/  SHF.L.U32 R11, R11, 0x17, RZ ;  /* 0x000000170b0b7819 */ /* 0x000fc600000006ff */
[----:B------:R-:W-:-:S04]  /*10f0*/  FFMA R4, R5, 1.4426950216293334961, -R4 ;  /* 0x3fb8aa3b05047823 */ /* 0x000fc80000000804 */
[----:B------:R-:W-:Y:S01]  /*1100*/  FFMA R12, R5, 1.925963033500011079e-08, R4 ;  /* 0x32a57060050c7823 */ /* 0x000fe20000000004 */
[----:B------:R-:W-:-:S05]  /*1110*/  IMAD.WIDE R4, R9, 0x4, R2 ;  /* 0x0000000409047825 */ /* 0x000fca00078e0202 */
        /* <DEDUP_REMOVED lines=8> */
[----:B------:R-:W-:-:S04]  /*11a0*/  FADD R14, R15, -12583039 ;  /* 0xcb40007f0f0e7421 */ /* 0x000fc80000000000 */
[----:B------:R-:W-:-:S04]  /*11b0*/  FFMA R14, R13, 1.4426950216293334961, -R14 ;  /* 0x3fb8aa3b0d0e7823 */ /* 0x000fc8000000080e */
[----:B------:R-:W-:Y:S01]  /*11c0*/  FFMA R14, R13, 1.925963033500011079e-08, R14 ;  /* 0x32a570600d0e7823 */ /* 0x000fe2000000000e */
[----:B------:R-:W-:-:S05]  /*11d0*/  SHF.L.U32 R13, R15, 0x17, RZ ;  /* 0x000000170f0d7819 */ /* 0x000fca00000006ff */
        /* <DEDUP_REMOVED lines=15> */
[----:B------:R-:W2:Y:S01]  /*12d0*/  LDG.E R15, desc[UR8][R4.64] ;  /* 0x00000008040f7981 */ /* 0x000ea2000c1e1900 */
[----:B------:R-:W-:Y:S01]  /*12e0*/  UIADD3 UR4, UPT, UPT, UR4, 0x4, URZ ;  /* 0x0000000404047890 */ /* 0x000fe2000fffe0ff */
[----:B0-----:R-:W-:-:S04]  /*12f0*/  FADD R2, R7, R11 ;  /* 0x0000000b07027221 */ /* 0x001fc80000000000 */
[----:B------:R-:W-:-:S04]  /*1300*/  FADD R2, R2, R13 ;  /* 0x0000000d02027221 */ /* 0x000fc80000000000 */
[----:B------:R-:W-:Y:S01]  /*1310*/  FADD R2, R2, R17 ;  /* 0x0000001102027221 */ /* 0x000fe20000000000 */
        /* <DEDUP_REMOVED lines=8> */
[----:B0-----:R-:W-:-:S04]  /*13a0*/  FMUL R19, R19, R6 ;  /* 0x0000000613137220 */ /* 0x001fc80000400000 */
[----:B------:R-:W-:Y:S01]  /*13b0*/  FADD R7, R2, R19 ;  /* 0x0000001302077221 */ /* 0x000fe20000000000 */
[----:B------:R0:W-:Y:S06]  /*13c0*/  STG.E desc[UR8][R4.64], R19 ;  /* 0x0000001304007986 */ /* 0x0001ec000c101908 */
.L_x_48:
[----:B------:R-:W-:Y:S05]  /*13d0*/  BRA.U !UP1, `(.L_x_45) ;  /* 0x0000000109d47547 */ /* 0x000fea000b800000 */
[----:B------:R-:W-:Y:S02]  /*13e0*/  UISETP.NE.AND UP0, UPT, UR7, 0x1, UPT ;  /* 0x000000010700788c */ /* 0x000fe4000bf05270 */
[----:B------:R-:W-:-:S04]  /*13f0*/  ULOP3.LUT UR5, UR5, 0x1, URZ, 0xc0, !UPT ;  /* 0x0000000105057892 */ /* 0x000fc8000f8ec0ff */
[----:B------:R-:W-:-:S03]  /*1400*/  UISETP.NE.U32.AND UP1, UPT, UR5, 0x1, UPT ;  /* 0x000000010500788c */ /* 0x000fc6000bf25070 */
[----:B------:R-:W-:Y:S08]  /*1410*/  BRA.U !UP0, `(.L_x_49) ;  /* 0x00000001087c7547 */ /* 0x000ff0000b800000 */
[----:B------:R-:W1:Y:S01]  /*1420*/  LDC.64 R2, c[0x0][0x380] ;  /* 0x0000e000ff027b82 */ /* 0x000e620000000a00 */
[----:B0-2---:R-:W-:-:S04]  /*1430*/  IMAD R5, R9, UR4, R8 ;  /* 0x0000000409057c24 */ /* 0x005fc8000f8e0208 */
[----:B-1----:R-:W-:-:S05]  /*1440*/  IMAD.WIDE R2, R5, 0x4, R2 ;  /* 0x0000000405027825 */ /* 0x002fca00078e0202 */
        /* <DEDUP_REMOVED lines=14> */
[----:B------:R-:W2:Y:S01]  /*1530*/  LDG.E R11, desc[UR8][R4.64] ;  /* 0x00000008040b7981 */ /* 0x000ea2000c1e1900 */
[----:B------:R-:W-:Y:S01]  /*1540*/  FADD R7, R7, R10 ;  /* 0x0000000a07077221 */ /* 0x000fe20000000000 */
[----:B------:R-:W-:Y:S01]  /*1550*/  UIADD3 UR4, UPT, UPT, UR4, 0x2, URZ ;  /* 0x0000000204047890 */ /* 0x000fe2000fffe0ff */
        /* <DEDUP_REMOVED lines=10> */
[----:B------:R1:W-:Y:S06]  /*1600*/  STG.E desc[UR8][R4.64], R11 ;  /* 0x0000000b04007986 */ /* 0x0003ec000c101908 */
.L_x_49:
[----:B------:R-:W-:Y:S05]  /*1610*/  BRA.U UP1, `(.L_x_45) ;  /* 0x0000000101447547 */ /* 0x000fea000b800000 */
[----:B-1----:R-:W1:Y:S01]  /*1620*/  LDC.64 R2, c[0x0][0x380] ;  /* 0x0000e000ff027b82 */ /* 0x002e620000000a00 */
        /* <DEDUP_REMOVED lines=16> */
.L_x_45:
[----:B---3--:R-:W3:Y:S02]  /*1730*/  LDC R0, c[0x0][0x388] ;  /* 0x0000e200ff007b82 */ /* 0x008ee40000000800 */
[----:B---3--:R-:W-:-:S13]  /*1740*/  ISETP.GE.AND P0, PT, R0, 0x1, PT ;  /* 0x000000010000780c */ /* 0x008fda0003f06270 */
[----:B------:R-:W-:Y:S05]  /*1750*/  @!P0 EXIT ;  /* 0x000000000000894d */ /* 0x000fea0003800000 */
[C---:B------:R-:W-:Y:S01]  /*1760*/  ISETP.GE.U32.AND P0, PT, R0.reuse, 0x10, PT ;  /* 0x000000100000780c */ /* 0x040fe20003f06070 */
[----:B012---:R-:W-:Y:S01]  /*1770*/  HFMA2 R5, -RZ, RZ, 0, 0 ;  /* 0x00000000ff057431 */ /* 0x007fe200000001ff */
[----:B------:R-:W-:-:S11]  /*1780*/  LOP3.LUT R6, R0, 0xf, RZ, 0xc0, !PT ;  /* 0x0000000f00067812 */ /* 0x000fd600078ec0ff */
[----:B------:R-:W-:Y:S05]  /*1790*/  @!P0 BRA `(.L_x_50) ;  /* 0x0000001000248947 */ /* 0x000fea0003800000 */
[----:B------:R-:W0:Y:S01]  /*17a0*/  LDC R4, c[0x0][0x38c] ;  /* 0x0000e300ff047b82 */ /* 0x000e220000000800 */
[----:B------:R-:W-:Y:S02]  /*17b0*/  LOP3.LUT R5, R0, 0x7ffffff0, RZ, 0xc0, !PT ;  /* 0x7ffffff000057812 */ /* 0x000fe400078ec0ff */
[----:B------:R-:W-:Y:S02]  /*17c0*/  MOV R3, R8 ;  /* 0x0000000800037202 */ /* 0x000fe40000000f00 */
[----:B------:R-:W-:-:S03]  /*17d0*/  IADD3 R2, PT, PT, -R5, RZ, RZ ;  /* 0x000000ff05027210 */ /* 0x000fc60007ffe1ff */
[----:B------:R-:W1:Y:S04]  /*17e0*/  LDC.64 R12, c[0x0][0x380] ;  /* 0x0000e000ff0c7b82 */ /* 0x000e680000000a00 */
.L_x_83:
[----:B-1----:R-:W-:-:S05]  /*17f0*/  IMAD.WIDE R16, R3, 0x4, R12 ;  /* 0x0000000403107825 */ /* 0x002fca00078e020c */
[----:B--2---:R-:W2:Y:S01]  /*1800*/  LDG.E R23, desc[UR8][R16.64] ;  /* 0x0000000810177981 */ /* 0x004ea2000c1e1900 */
[----:B------:R-:W1:Y:S01]  /*1810*/  MUFU.RCP R0, R7 ;  /* 0x0000000700007308 */ /* 0x000e620000001000 */
[----:B------:R-:W-:Y:S01]  /*1820*/  IADD3 R2, PT, PT, R2, 0x10, RZ ;  /* 0x0000001002027810 */ /* 0x000fe20007ffe0ff */
[----:B------:R-:W-:Y:S03]  /*1830*/  BSSY.RECONVERGENT B2, `(.L_x_51) ;  /* 0x000000c000027945 */ /* 0x000fe60003800200 */
[----:B------:R-:W-:Y:S01]  /*1840*/  ISETP.NE.AND P2, PT, R2, RZ, PT ;  /* 0x000000ff0200720c */ /* 0x000fe20003f45270 */
[----:B-1----:R-:W-:-:S04]  /*1850*/  FFMA R9, R0, -R7, 1 ;  /* 0x3f80000000097423 */ /* 0x002fc80000000807 */
[----:B------:R-:W-:Y:S01]  /*1860*/  FFMA R0, R0, R9, R0 ;  /* 0x0000000900007223 */ /* 0x000fe20000000000 */
[----:B--2---:R-:W1:Y:S03]  /*1870*/  FCHK P0, R23, R7 ;  /* 0x0000000717007302 */ /* 0x004e660000000000 */
[----:B------:R-:W-:-:S04]  /*1880*/  FFMA R10, R23, R0, RZ ;  /* 0x00000000170a7223 */ /* 0x000fc800000000ff */
[----:B------:R-:W-:-:S04]  /*1890*/  FFMA R9, R10, -R7, R23 ;  /* 0x800000070a097223 */ /* 0x000fc80000000017 */
[----:B------:R-:W-:Y:S01]  /*18a0*/  FFMA R9, R0, R9, R10 ;  /* 0x0000000900097223 */ /* 0x000fe2000000000a */
[----:B-1----:R-:W-:Y:S06]  /*18b0*/  @!P0 BRA `(.L_x_52) ;  /* 0x00000000000c8947 */ /* 0x002fec0003800000 */
[----:B------:R-:W-:-:S07]  /*18c0*/  MOV R10, 0x18e0 ;  /* 0x000018e0000a7802 */ /* 0x000fce0000000f00 */
[----:B0-----:R-:W-:Y:S05]  /*18d0*/  CALL.REL.NOINC `($__internal_1_$__cuda_sm3x_div_rn_noftz_f32_slowpath) ;  /* 0x0000001c00ac7944 */ /* 0x001fea0003c00000 */
[----:B------:R-:W-:-:S07]  /*18e0*/  MOV R9, R0 ;  /* 0x0000000000097202 */ /* 0x000fce0000000f00 */
.L_x_52:
[----:B------:R-:W-:Y:S05]  /*18f0*/  BSYNC.RECONVERGENT B2 ;  /* 0x0000000000027941 */ /* 0x000fea0003800200 */
.L_x_51:
[----:B0-----:R-:W-:Y:S01]  /*1900*/  IMAD.WIDE R14, R4, 0x4, R16 ;  /* 0x00000004040e7825 */ /* 0x001fe200078e0210 */
[----:B------:R0:W-:Y:S04]  /*1910*/  STG.E desc[UR8][R16.64], R9 ;  /* 0x0000000910007986 */ /* 0x0001e8000c101908 */
[----:B------:R-:W2:Y:S01]  /*1920*/  LDG.E R23, desc[UR8][R14.64] ;  /* 0x000000080e177981 */ /* 0x000ea2000c1e1900 */
[----:B------:R-:W1:Y:S01]  /*1930*/  MUFU.RCP R0, R7 ;  /* 0x0000000700007308 */ /* 0x000e620000001000 */
[----:B------:R-:W-:Y:S01]  /*1940*/  BSSY.RECONVERGENT B2, `(.L_x_53) ;  /* 0x000000b000027945 */ /* 0x000fe20003800200 */
[----:B-1----:R-:W-:-:S04]  /*1950*/  FFMA R11, R0, -R7, 1 ;  /* 0x3f800000000b7423 */ /* 0x002fc80000000807 */
[----:B------:R-:W-:Y:S02]  /*1960*/  FFMA R0, R0, R11, R0 ;  /* 0x0000000b00007223 */ /* 0x000fe40000000000 */
[----:B--2---:R-:W1:Y:S02]  /*1970*/  FCHK P0, R23, R7 ;  /* 0x0000000717007302 */ /* 0x004e640000000000 */
[----:B------:R-:W-:-:S04]  /*1980*/  FFMA R10, R0, R23, RZ ;  /* 0x00000017000a7223 */ /* 0x000fc800000000ff */
[----:B------:R-:W-:-:S04]  /*1990*/  FFMA R11, R10, -R7, R23 ;  /* 0x800000070a0b7223 */ /* 0x000fc80000000017 */
[----:B------:R-:W-:Y:S01]  /*19a0*/  FFMA R11, R0, R11, R10 ;  /* 0x0000000b000b7223 */ /* 0x000fe2000000000a */
[----:B01----:R-:W-:Y:S06]  /*19b0*/  @!P0 BRA `(.L_x_54) ;  /* 0x00000000000c8947 */ /* 0x003fec0003800000 */
[----:B------:R-:W-:-:S07]  /*19c0*/  MOV R10, 0x19e0 ;  /* 0x000019e0000a7802 */ /* 0x000fce0000000f00 */
[----:B------:R-:W-:Y:S05]  /*19d0*/  CALL.REL.NOINC `($__internal_1_$__cuda_sm3x_div_rn_noftz_f32_slowpath) ;  /* 0x0000001c006c7944 */ /* 0x000fea0003c00000 */
[----:B------:R-:W-:-:S07]  /*19e0*/  MOV R11, R0 ;  /* 0x00000000000b7202 */ /* 0x000fce0000000f00 */
.L_x_54:
[----:B------:R-:W-:Y:S05]  /*19f0*/  BSYNC.RECONVERGENT B2 ;  /* 0x0000000000027941 */ /* 0x000fea0003800200 */
.L_x_53:
[----:B------:R-:W-:Y:S01]  /*1a00*/  IMAD.WIDE R16, R4, 0x4, R14 ;  /* 0x0000000404107825 */ /* 0x000fe200078e020e */
        /* <DEDUP_REMOVED lines=14> */
.L_x_56:
[----:B------:R-:W-:Y:S05]  /*1af0*/  BSYNC.RECONVERGENT B2 ;  /* 0x0000000000027941 */ /* 0x000fea0003800200 */
.L_x_55:
        /* <DEDUP_REMOVED lines=15> */
.L_x_58:
[----:B------:R-:W-:Y:S05]  /*1bf0*/  BSYNC.RECONVERGENT B2 ;  /* 0x0000000000027941 */ /* 0x000fea0003800200 */
.L_x_57:
        /* <DEDUP_REMOVED lines=15> */
.L_x_60:
[----:B------:R-:W-:Y:S05]  /*1cf0*/  BSYNC.RECONVERGENT B2 ;  /* 0x0000000000027941 */ /* 0x000fea0003800200 */
.L_x_59:
        /* <DEDUP_REMOVED lines=15> */
.L_x_62:
[----:B------:R-:W-:Y:S05]  /*1df0*/  BSYNC.RECONVERGENT B2 ;  /* 0x0000000000027941 */ /* 0x000fea0003800200 */
.L_x_61:
        /* <DEDUP_REMOVED lines=15> */
.L_x_64:
[----:B------:R-:W-:Y:S05]  /*1ef0*/  BSYNC.RECONVERGENT B2 ;  /* 0x0000000000027941 */ /* 0x000fea0003800200 */
.L_x_63:
        /* <DEDUP_REMOVED lines=15> */
.L_x_66:
[----:B------:R-:W-:Y:S05]  /*1ff0*/  BSYNC.RECONVERGENT B2 ;  /* 0x0000000000027941 */ /* 0x000fea0003800200 */
.L_x_65:
        /* <DEDUP_REMOVED lines=15> */
.L_x_68:
[----:B------:R-:W-:Y:S05]  /*20f0*/  BSYNC.RECONVERGENT B2 ;  /* 0x0000000000027941 */ /* 0x000fea0003800200 */
.L_x_67:
        /* <DEDUP_REMOVED lines=15> */
.L_x_70:
[----:B------:R-:W-:Y:S05]  /*21f0*/  BSYNC.RECONVERGENT B2 ;  /* 0x0000000000027941 */ /* 0x000fea0003800200 */
.L_x_69:
        /* <DEDUP_REMOVED lines=15> */
.L_x_72:
[----:B------:R-:W-:Y:S05]  /*22f0*/  BSYNC.RECONVERGENT B2 ;  /* 0x0000000000027941 */ /* 0x000fea0003800200 */
.L_x_71:
        /* <DEDUP_REMOVED lines=15> */
.L_x_74:
[----:B------:R-:W-:Y:S05]  /*23f0*/  BSYNC.RECONVERGENT B2 ;  /* 0x0000000000027941 */ /* 0x000fea0003800200 */
.L_x_73:
        /* <DEDUP_REMOVED lines=15> */
.L_x_76:
[----:B------:R-:W-:Y:S05]  /*24f0*/  BSYNC.RECONVERGENT B2 ;  /* 0x0000000000027941 */ /* 0x000fea0003800200 */
.L_x_75:
        /* <DEDUP_REMOVED lines=15> */
.L_x_78:
[----:B------:R-:W-:Y:S05]  /*25f0*/  BSYNC.RECONVERGENT B2 ;  /* 0x0000000000027941 */ /* 0x000fea0003800200 */
.L_x_77:
        /* <DEDUP_REMOVED lines=15> */
.L_x_80:
[----:B------:R-:W-:Y:S05]  /*26f0*/  BSYNC.RECONVERGENT B2 ;  /* 0x0000000000027941 */ /* 0x000fea0003800200 */
.L_x_79:
        /* <DEDUP_REMOVED lines=14> */
.L_x_82:
[----:B------:R-:W-:Y:S05]  /*27e0*/  BSYNC.RECONVERGENT B2 ;  /* 0x0000000000027941 */ /* 0x000fea0003800200 */
.L_x_81:
[----:B------:R2:W-:Y:S01]  /*27f0*/  STG.E desc[UR8][R14.64], R0 ;  /* 0x000000000e007986 */ /* 0x0005e2000c101908 */
[----:B------:R-:W-:-:S04]  /*2800*/  MOV R9, R4 ;  /* 0x0000000400097202 */ /* 0x000fc80000000f00 */
[----:B------:R-:W-:Y:S01]  /*2810*/  LEA R3, R9, R3, 0x4 ;  /* 0x0000000309037211 */ /* 0x000fe200078e20ff */
[----:B------:R-:W-:Y:S06]  /*2820*/  @P2 BRA `(.L_x_83) ;  /* 0xffffffec00f02947 */ /* 0x000fec000383ffff */
.L_x_50:
[----:B------:R-:W-:-:S13]  /*2830*/  ISETP.NE.AND P0, PT, R6, RZ, PT ;  /* 0x000000ff0600720c */ /* 0x000fda0003f05270 */
[----:B------:R-:W-:Y:S05]  /*2840*/  @!P0 EXIT ;  /* 0x000000000000894d */ /* 0x000fea0003800000 */
[----:B------:R-:W0:Y:S01]  /*2850*/  LDCU UR4, c[0x0][0x388] ;  /* 0x00007100ff0477ac */ /* 0x000e220008000800 */
[----:B------:R-:W-:Y:S01]  /*2860*/  ISETP.GE.U32.AND P0, PT, R6, 0x8, PT ;  /* 0x000000080600780c */ /* 0x000fe20003f06070 */
[----:B0-----:R-:W-:-:S12]  /*2870*/  ULOP3.LUT UR4, UR4, 0x7, URZ, 0xc0, !UPT ;  /* 0x0000000704047892 */ /* 0x001fd8000f8ec0ff */
[----:B------:R-:W-:Y:S05]  /*2880*/  @!P0 BRA `(.L_x_84) ;  /* 0x0000000800248947 */ /* 0x000fea0003800000 */
[----:B------:R-:W0:Y:S01]  /*2890*/  LDC.64 R12, c[0x0][0x380] ;  /* 0x0000e000ff0c7b82 */ /* 0x000e220000000a00 */
[----:B------:R-:W-:-:S04]  /*28a0*/  IMAD R9, R5, R9, R8 ;  /* 0x0000000905097224 */ /* 0x000fc800078e0208 */
[----:B0-----:R-:W-:-:S05]  /*28b0*/  IMAD.WIDE R12, R9, 0x4, R12 ;  /* 0x00000004090c7825 */ /* 0x001fca00078e020c */
[----:B------:R-:W3:Y:S01]  /*28c0*/  LDG.E R23, desc[UR8][R12.64] ;  /* 0x000000080c177981 */ /* 0x000ee2000c1e1900 */
[----:B--2---:R-:W0:Y:S01]  /*28d0*/  MUFU.RCP R0, R7 ;  /* 0x0000000700007308 */ /* 0x004e220000001000 */
[----:B------:R-:W-:Y:S01]  /*28e0*/  BSSY.RECONVERGENT B2, `(.L_x_85) ;  /* 0x000000b000027945 */ /* 0x000fe20003800200 */
[----:B0-----:R-:W-:-:S04]  /*28f0*/  FFMA R3, R0, -R7, 1 ;  /* 0x3f80000000037423 */ /* 0x001fc80000000807 */
[----:B------:R-:W-:Y:S02]  /*2900*/  FFMA R0, R0, R3, R0 ;  /* 0x0000000300007223 */ /* 0x000fe40000000000 */
[----:B---3--:R-:W0:Y:S02]  /*2910*/  FCHK P0, R23, R7 ;  /* 0x0000000717007302 */ /* 0x008e240000000000 */
[----:B------:R-:W-:-:S04]  /*2920*/  FFMA R2, R0, R23, RZ ;  /* 0x0000001700027223 */ /* 0x000fc800000000ff */
[----:B------:R-:W-:-:S04]  /*2930*/  FFMA R3, R2, -R7, R23 ;  /* 0x8000000702037223 */ /* 0x000fc80000000017 */
[----:B------:R-:W-:Y:S01]  /*2940*/  FFMA R9, R0, R3, R2 ;  /* 0x0000000300097223 */ /* 0x000fe20000000002 */
[----:B0-----:R-:W-:Y:S06]  /*2950*/  @!P0 BRA `(.L_x_86) ;  /* 0x00000000000c8947 */ /* 0x001fec0003800000 */
[----:B------:R-:W-:-:S07]  /*2960*/  MOV R10, 0x2980 ;  /* 0x00002980000a7802 */ /* 0x000fce0000000f00 */
[----:B------:R-:W-:Y:S05]  /*2970*/  CALL.REL.NOINC `($__internal_1_$__cuda_sm3x_div_rn_noftz_f32_slowpath) ;  /* 0x0000000c00847944 */ /* 0x000fea0003c00000 */
[----:B------:R-:W-:-:S07]  /*2980*/  MOV R9, R0 ;  /* 0x0000000000097202 */ /* 0x000fce0000000f00 */
.L_x_86:
[----:B------:R-:W-:Y:S05]  /*2990*/  BSYNC.RECONVERGENT B2 ;  /* 0x0000000000027941 */ /* 0x000fea0003800200 */
.L_x_85:
[----:B------:R-:W0:Y:S01]  /*29a0*/  LDC R3, c[0x0][0x38c] ;  /* 0x0000e300ff037b82 */ /* 0x000e220000000800 */
[----:B------:R1:W-:Y:S01]  /*29b0*/  STG.E desc[UR8][R12.64], R9 ;  /* 0x000000090c007986 */ /* 0x0003e2000c101908 */
[----:B0-----:R-:W-:-:S05]  /*29c0*/  IMAD.WIDE R2, R3, 0x4, R12 ;  /* 0x0000000403027825 */ /* 0x001fca00078e020c */
[----:B------:R-:W2:Y:S01]  /*29d0*/  LDG.E R23, desc[UR8][R2.64] ;  /* 0x0000000802177981 */ /* 0x000ea2000c1e1900 */
[----:B------:R-:W0:Y:S01]  /*29e0*/  MUFU.RCP R0, R7 ;  /* 0x0000000700007308 */ /* 0x000e220000001000 */
[----:B------:R-:W-:Y:S01]  /*29f0*/  BSSY.RECONVERGENT B2, `(.L_x_87) ;  /* 0x000000b000027945 */ /* 0x000fe20003800200 */
[----:B0-----:R-:W-:-:S04]  /*2a00*/  FFMA R11, R0, -R7, 1 ;  /* 0x3f800000000b7423 */ /* 0x001fc80000000807 */
[----:B------:R-:W-:Y:S02]  /*2a10*/  FFMA R0, R0, R11, R0 ;  /* 0x0000000b00007223 */ /* 0x000fe40000000000 */
[----:B--2---:R-:W0:Y:S02]  /*2a20*/  FCHK P0, R23, R7 ;  /* 0x0000000717007302 */ /* 0x004e240000000000 */
[----:B------:R-:W-:-:S04]  /*2a30*/  FFMA R4, R0, R23, RZ ;  /* 0x0000001700047223 */ /* 0x000fc800000000ff */
[----:B------:R-:W-:-:S04]  /*2a40*/  FFMA R11, R4, -R7, R23 ;  /* 0x80000007040b7223 */ /* 0x000fc80000000017 */
[----:B------:R-:W-:Y:S01]  /*2a50*/  FFMA R11, R0, R11, R4 ;  /* 0x0000000b000b7223 */ /* 0x000fe20000000004 */
[----:B01----:R-:W-:Y:S06]  /*2a60*/  @!P0 BRA `(.L_x_88) ;  /* 0x00000000000c8947 */ /* 0x003fec0003800000 */
[----:B------:R-:W-:-:S07]  /*2a70*/  MOV R10, 0x2a90 ;  /* 0x00002a90000a7802 */ /* 0x000fce0000000f00 */
[----:B------:R-:W-:Y:S05]  /*2a80*/  CALL.REL.NOINC `($__internal_1_$__cuda_sm3x_div_rn_noftz_f32_slowpath) ;  /* 0x0000000c00407944 */ /* 0x000fea0003c00000 */
[----:B------:R-:W-:-:S07]  /*2a90*/  MOV R11, R0 ;  /* 0x00000000000b7202 */ /* 0x000fce0000000f00 */
.L_x_88:
[----:B------:R-:W-:Y:S05]  /*2aa0*/  BSYNC.RECONVERGENT B2 ;  /* 0x0000000000027941 */ /* 0x000fea0003800200 */
.L_x_87:
        /* <DEDUP_REMOVED lines=16> */
.L_x_90:
[----:B------:R-:W-:Y:S05]  /*2bb0*/  BSYNC.RECONVERGENT B2 ;  /* 0x0000000000027941 */ /* 0x000fea0003800200 */
.L_x_89:
        /* <DEDUP_REMOVED lines=16> */
.L_x_92:
[----:B------:R-:W-:Y:S05]  /*2cc0*/  BSYNC.RECONVERGENT B2 ;  /* 0x0000000000027941 */ /* 0x000fea0003800200 */
.L_x_91:
        /* <DEDUP_REMOVED lines=16> */
.L_x_94:
[----:B------:R-:W-:Y:S05]  /*2dd0*/  BSYNC.RECONVERGENT B2 ;  /* 0x0000000000027941 */ /* 0x000fea0003800200 */
.L_x_93:
        /* <DEDUP_REMOVED lines=16> */
.L_x_96:
[----:B------:R-:W-:Y:S05]  /*2ee0*/  BSYNC.RECONVERGENT B2 ;  /* 0x0000000000027941 */ /* 0x000fea0003800200 */
.L_x_95:
        /* <DEDUP_REMOVED lines=16> */
.L_x_98:
[----:B------:R-:W-:Y:S05]  /*2ff0*/  BSYNC.RECONVERGENT B2 ;  /* 0x0000000000027941 */ /* 0x000fea0003800200 */
.L_x_97:
        /* <DEDUP_REMOVED lines=15> */
.L_x_100:
[----:B------:R-:W-:Y:S05]  /*30f0*/  BSYNC.RECONVERGENT B2 ;  /* 0x0000000000027941 */ /* 0x000fea0003800200 */
.L_x_99:
[----:B------:R0:W-:Y:S01]  /*3100*/  STG.E desc[UR8][R2.64], R0 ;  /* 0x0000000002007986 */ /* 0x0001e2000c101908 */
[----:B------:R-:W-:-:S07]  /*3110*/  IADD3 R5, PT, PT, R5, 0x8, RZ ;  /* 0x0000000805057810 */ /* 0x000fce0007ffe0ff */
.L_x_84:
[----:B------:R-:W-:-:S13]  /*3120*/  ISETP.NE.AND P0, PT, RZ, UR4, PT ;  /* 0x00000004ff007c0c */ /* 0x000fda000bf05270 */
[----:B------:R-:W-:Y:S05]  /*3130*/  @!P0 EXIT ;  /* 0x000000000000894d */ /* 0x000fea0003800000 */
[----:B------:R-:W1:Y:S01]  /*3140*/  LDCU UR5, c[0x0][0x388] ;  /* 0x00007100ff0577ac */ /* 0x000e620008000800 */
[----:B------:R-:W-:Y:S02]  /*3150*/  UISETP.GE.U32.AND UP0, UPT, UR4, 0x4, UPT ;  /* 0x000000040400788c */ /* 0x000fe4000bf06070 */
[----:B-1----:R-:W-:-:S07]  /*3160*/  ULOP3.LUT UR5, UR5, 0x3, URZ, 0xc0, !UPT ;  /* 0x0000000305057892 */ /* 0x002fce000f8ec0ff */
[----:B------:R-:W-:Y:S05]  /*3170*/  BRA.U !UP0, `(.L_x_101) ;  /* 0x0000000508187547 */ /* 0x000fea000b800000 */
[----:B0-----:R-:W0:Y:S01]  /*3180*/  LDC.64 R2, c[0x0][0x380] ;  /* 0x0000e000ff027b82 */ /* 0x001e220000000a00 */
[----:B------:R-:W1:Y:S02]  /*3190*/  LDCU UR4, c[0x0][0x38c] ;  /* 0x00007180ff0477ac */ /* 0x000e640008000800 */
[----:B-1----:R-:W-:-:S04]  /*31a0*/  IMAD R9, R5, UR4, R8 ;  /* 0x0000000405097c24 */ /* 0x002fc8000f8e0208 */
        /* <DEDUP_REMOVED lines=14> */
.L_x_103:
[----:B------:R-:W-:Y:S05]  /*3290*/  BSYNC.RECONVERGENT B2 ;  /* 0x0000000000027941 */ /* 0x000fea0003800200 */
.L_x_102:
        /* <DEDUP_REMOVED lines=16> */
.L_x_105:
[----:B------:R-:W-:Y:S05]  /*33a0*/  BSYNC.RECONVERGENT B2 ;  /* 0x0000000000027941 */ /* 0x000fea0003800200 */
.L_x_104:
        /* <DEDUP_REMOVED lines=16> */
.L_x_107:
[----:B------:R-:W-:Y:S05]  /*34b0*/  BSYNC.RECONVERGENT B2 ;  /* 0x0000000000027941 */ /* 0x000fea0003800200 */
.L_x_106:
        /* <DEDUP_REMOVED lines=15> */
.L_x_109:
[----:B------:R-:W-:Y:S05]  /*35b0*/  BSYNC.RECONVERGENT B2 ;  /* 0x0000000000027941 */ /* 0x000fea0003800200 */
.L_x_108:
[----:B------:R1:W-:Y:S01]  /*35c0*/  STG.E desc[UR8][R12.64], R0 ;  /* 0x000000000c007986 */ /* 0x0003e2000c101908 */
[----:B------:R-:W-:-:S07]  /*35d0*/  IADD3 R5, PT, PT, R5, 0x4, RZ ;  /* 0x0000000405057810 */ /* 0x000fce0007ffe0ff */
.L_x_101:
[----:B------:R-:W-:-:S13]  /*35e0*/  ISETP.NE.AND P0, PT, RZ, UR5, PT ;  /* 0x00000005ff007c0c */ /* 0x000fda000bf05270 */
[----:B------:R-:W-:Y:S05]  /*35f0*/  @!P0 EXIT ;  /* 0x000000000000894d */ /* 0x000fea0003800000 */
[----:B0-----:R-:W0:Y:S01]  /*3600*/  LDC.64 R2, c[0x0][0x380] ;  /* 0x0000e000ff027b82 */ /* 0x001e220000000a00 */
[----:B------:R-:W3:Y:S01]  /*3610*/  LDCU UR6, c[0x0][0x38c] ;  /* 0x00007180ff0677ac */ /* 0x000ee20008000800 */
[----:B------:R-:W4:Y:S01]  /*3620*/  LDCU UR7, c[0x0][0x38c] ;  /* 0x00007180ff0777ac */ /* 0x000f220008000800 */
[----:B------:R-:W-:Y:S01]  /*3630*/  UIADD3 UR4, UPT, UPT, -UR5, URZ, URZ ;  /* 0x000000ff05047290 */ /* 0x000fe2000fffe1ff */
[----:B---3--:R-:W-:-:S11]  /*3640*/  IMAD R5, R5, UR6, R8 ;  /* 0x0000000605057c24 */ /* 0x008fd6000f8e0208 */
.L_x_112:
[----:B01-3--:R-:W-:-:S05]  /*3650*/  IMAD.WIDE R12, R5, 0x4, R2 ;  /* 0x00000004050c7825 */ /* 0x00bfca00078e0202 */
[----:B------:R-:W3:Y:S01]  /*3660*/  LDG.E R23, desc[UR8][R12.64] ;  /* 0x000000080c177981 */ /* 0x000ee2000c1e1900 */
[----:B--2---:R-:W0:Y:S01]  /*3670*/  MUFU.RCP R0, R7 ;  /* 0x0000000700007308 */ /* 0x004e220000001000 */
[----:B------:R-:W-:Y:S01]  /*3680*/  UIADD3 UR4, UPT, UPT, UR4, 0x1, URZ ;  /* 0x0000000104047890 */ /* 0x000fe2000fffe0ff */
[----:B------:R-:W-:Y:S03]  /*3690*/  BSSY.RECONVERGENT B2, `(.L_x_110) ;  /* 0x000000b000027945 */ /* 0x000fe60003800200 */
[----:B------:R-:W-:Y:S01]  /*36a0*/  UISETP.NE.AND UP0, UPT, UR4, URZ, UPT ;  /* 0x000000ff0400728c */ /* 0x000fe2000bf05270 */
[----:B0-----:R-:W-:-:S04]  /*36b0*/  FFMA R9, R0, -R7, 1 ;  /* 0x3f80000000097423 */ /* 0x001fc80000000807 */
[----:B------:R-:W-:Y:S01]  /*36c0*/  FFMA R0, R0, R9, R0 ;  /* 0x0000000900007223 */ /* 0x000fe20000000000 */
[----:B---3--:R-:W0:Y:S03]  /*36d0*/  FCHK P0, R23, R7 ;  /* 0x0000000717007302 */ /* 0x008e260000000000 */
[----:B------:R-:W-:-:S04]  /*36e0*/  FFMA R4, R0, R23, RZ ;  /* 0x0000001700047223 */ /* 0x000fc800000000ff */
[----:B------:R-:W-:-:S04]  /*36f0*/  FFMA R9, R4, -R7, R23 ;  /* 0x8000000704097223 */ /* 0x000fc80000000017 */
[----:B------:R-:W-:Y:S01]  /*3700*/  FFMA R0, R0, R9, R4 ;  /* 0x0000000900007223 */ /* 0x000fe20000000004 */
[----:B0-----:R-:W-:Y:S06]  /*3710*/  @!P0 BRA `(.L_x_111) ;  /* 0x0000000000088947 */ /* 0x001fec0003800000 */
[----:B------:R-:W-:-:S07]  /*3720*/  MOV R10, 0x3740 ;  /* 0x00003740000a7802 */ /* 0x000fce0000000f00 */
[----:B----4-:R-:W-:Y:S05]  /*3730*/  CALL.REL.NOINC `($__internal_1_$__cuda_sm3x_div_rn_noftz_f32_slowpath) ;  /* 0x0000000000147944 */ /* 0x010fea0003c00000 */
.L_x_111:
[----:B----4-:R-:W-:Y:S05]  /*3740*/  BSYNC.RECONVERGENT B2 ;  /* 0x0000000000027941 */ /* 0x010fea0003800200 */
.L_x_110:
[----:B------:R3:W-:Y:S01]  /*3750*/  STG.E desc[UR8][R12.64], R0 ;  /* 0x000000000c007986 */ /* 0x0007e2000c101908 */
[----:B------:R-:W-:Y:S01]  /*3760*/  IADD3 R5, PT, PT, R5, UR7, RZ ;  /* 0x0000000705057c10 */ /* 0x000fe2000fffe0ff */
[----:B------:R-:W-:Y:S06]  /*3770*/  BRA.U UP0, `(.L_x_112) ;  /* 0xfffffffd00b47547 */ /* 0x000fec000b83ffff */
[----:B------:R-:W-:Y:S05]  /*3780*/  EXIT ;  /* 0x000000000000794d */ /* 0x000fea0003800000 */
        .weak           $__internal_1_$__cuda_sm3x_div_rn_noftz_f32_slowpath
        .type           $__internal_1_$__cuda_sm3x_div_rn_noftz_f32_slowpath,@function
        .size           $__internal_1_$__cuda_sm3x_div_rn_noftz_f32_slowpath,(.L_x_131 - $__internal_1_$__cuda_sm3x_div_rn_noftz_f32_slowpath)
$__internal_1_$__cuda_sm3x_div_rn_noftz_f32_slowpath:
[----:B------:R-:W-:Y:S01]  /*3790*/  SHF.R.U32.HI R9, RZ, 0x17, R7 ;  /* 0x00000017ff097819 */ /* 0x000fe20000011607 */
[----:B------:R-:W-:Y:S01]  /*37a0*/  BSSY.RECONVERGENT B0, `(.L_x_113) ;  /* 0x0000063000007945 */ /* 0x000fe20003800200 */
[----:B------:R-:W-:Y:S02]  /*37b0*/  SHF.R.U32.HI R18, RZ, 0x17, R23 ;  /* 0x00000017ff127819 */ /* 0x000fe40000011617 */
[----:B------:R-:W-:Y:S02]  /*37c0*/  LOP3.LUT R9, R9, 0xff, RZ, 0xc0, !PT ;  /* 0x000000ff09097812 */ /* 0x000fe400078ec0ff */
[----:B------:R-:W-:Y:S02]  /*37d0*/  LOP3.LUT R18, R18, 0xff, RZ, 0xc0, !PT ;  /* 0x000000ff12127812 */ /* 0x000fe400078ec0ff */
[----:B------:R-:W-:Y:S02]  /*37e0*/  IADD3 R0, PT, PT, R9, -0x1, RZ ;  /* 0xffffffff09007810 */ /* 0x000fe40007ffe0ff */
[----:B------:R-:W-:-:S02]  /*37f0*/  IADD3 R19, PT, PT, R18, -0x1, RZ ;  /* 0xffffffff12137810 */ /* 0x000fc40007ffe0ff */
[----:B------:R-:W-:Y:S02]  /*3800*/  ISETP.GT.U32.AND P0, PT, R0, 0xfd, PT ;  /* 0x000000fd0000780c */ /* 0x000fe40003f04070 */
[----:B------:R-:W-:Y:S02]  /*3810*/  MOV R20, R7 ;  /* 0x0000000700147202 */ /* 0x000fe40000000f00 */
[----:B------:R-:W-:-:S13]  /*3820*/  ISETP.GT.U32.OR P0, PT, R19, 0xfd, P0 ;  /* 0x000000fd1300780c */ /* 0x000fda0000704470 */
[----:B------:R-:W-:Y:S01]  /*3830*/  @!P0 MOV R11, RZ ;  /* 0x000000ff000b8202 */ /* 0x000fe20000000f00 */
[----:B------:R-:W-:Y:S06]  /*3840*/  @!P0 BRA `(.L_x_114) ;  /* 0x00000000005c8947 */ /* 0x000fec0003800000 */
[----:B------:R-:W-:Y:S02]  /*3850*/  FSETP.GTU.FTZ.AND P0, PT, |R23|, +INF , PT ;  /* 0x7f8000001700780b */ /* 0x000fe40003f1c200 */
[----:B------:R-:W-:-:S04]  /*3860*/  FSETP.GTU.FTZ.AND P1, PT, |R7|, +INF , PT ;  /* 0x7f8000000700780b */ /* 0x000fc80003f3c200 */
[----:B------:R-:W-:-:S13]  /*3870*/  PLOP3.LUT P0, PT, P0, P1, PT, 0xf8, 0x8f ;  /* 0x00000000008f781c */ /* 0x000fda0000703f70 */
[----:B------:R-:W-:Y:S05]  /*3880*/  @P0 BRA `(.L_x_115) ;  /* 0x00000004004c0947 */ /* 0x000fea0003800000 */
[----:B------:R-:W-:-:S13]  /*3890*/  LOP3.LUT P0, RZ, R20, 0x7fffffff, R23, 0xc8, !PT ;  /* 0x7fffffff14ff7812 */ /* 0x000fda000780c817 */
[----:B------:R-:W-:Y:S05]  /*38a0*/  @!P0 BRA `(.L_x_116) ;  /* 0x00000004003c8947 */ /* 0x000fea0003800000 */
[----:B------:R-:W-:Y:S02]  /*38b0*/  FSETP.NEU.FTZ.AND P3, PT, |R23|, +INF , PT ;  /* 0x7f8000001700780b */ /* 0x000fe40003f7d200 */
        /* <DEDUP_REMOVED lines=11> */
[----:B------:R-:W-:Y:S01]  /*3970*/  @P0 MOV R11, RZ ;  /* 0x000000ff000b0202 */ /* 0x000fe20000000f00 */
[----:B------:R-:W-:Y:S01]  /*3980*/  @!P0 FFMA R23, R23, 1.84467440737095516160e+19, RZ ;  /* 0x5f80000017178823 */ /* 0x000fe200000000ff */
[----:B------:R-:W-:Y:S01]  /*3990*/  @!P0 MOV R11, 0xffffffc0 ;  /* 0xffffffc0000b8802 */ /* 0x000fe20000000f00 */
[----:B------:R-:W-:-:S03]  /*39a0*/  @!P1 FFMA R20, R7, 1.84467440737095516160e+19, RZ ;  /* 0x5f80000007149823 */ /* 0x000fc600000000ff */
[----:B------:R-:W-:-:S07]  /*39b0*/  @!P1 IADD3 R11, PT, PT, R11, 0x40, RZ ;  /* 0x000000400b0b9810 */ /* 0x000fce0007ffe0ff */
.L_x_114:
[----:B------:R-:W-:Y:S01]  /*39c0*/  LEA R19, R9, 0xc0800000, 0x17 ;  /* 0xc080000009137811 */ /* 0x000fe200078eb8ff */
[----:B------:R-:W-:Y:S01]  /*39d0*/  BSSY.RECONVERGENT B1, `(.L_x_119) ;  /* 0x0000036000017945 */ /* 0x000fe20003800200 */
[----:B------:R-:W-:Y:S02]  /*39e0*/  IADD3 R18, PT, PT, R18, -0x7f, RZ ;  /* 0xffffff8112127810 */ /* 0x000fe40007ffe0ff */
[----:B------:R-:W-:-:S03]  /*39f0*/  IADD3 R24, PT, PT, -R19, R20, RZ ;  /* 0x0000001413187210 */ /* 0x000fc60007ffe1ff */
[----:B------:R-:W-:Y:S01]  /*3a00*/  IMAD R0, R18, -0x800000, R23 ;  /* 0xff80000012007824 */ /* 0x000fe200078e0217 */
[----:B------:R-:W0:Y:S01]  /*3a10*/  MUFU.RCP R20, R24 ;  /* 0x0000001800147308 */ /* 0x000e220000001000 */
[----:B------:R-:W-:Y:S01]  /*3a20*/  FADD.FTZ R21, -R24, -RZ ;  /* 0x800000ff18157221 */ /* 0x000fe20000010100 */
[----:B------:R-:W-:-:S04]  /*3a30*/  IADD3 R18, PT, PT, R18, 0x7f, -R9 ;  /* 0x0000007f12127810 */ /* 0x000fc80007ffe809 */
[----:B------:R-:W-:Y:S01]  /*3a40*/  IADD3 R11, PT, PT, R18, R11, RZ ;  /* 0x0000000b120b7210 */ /* 0x000fe20007ffe0ff */
        /* <DEDUP_REMOVED lines=8> */
[----:B------:R-:W-:-:S04]  /*3ad0*/  LOP3.LUT R18, R9, 0xff, RZ, 0xc0, !PT ;  /* 0x000000ff09127812 */ /* 0x000fc800078ec0ff */
[----:B------:R-:W-:-:S04]  /*3ae0*/  IADD3 R9, PT, PT, R18, R11, RZ ;  /* 0x0000000b12097210 */ /* 0x000fc80007ffe0ff */
[----:B------:R-:W-:-:S04]  /*3af0*/  IADD3 R18, PT, PT, R9, -0x1, RZ ;  /* 0xffffffff09127810 */ /* 0x000fc80007ffe0ff */
        /* <DEDUP_REMOVED lines=10> */
[CCC-:B------:R-:W-:Y:S01]  /*3ba0*/  FFMA.RP R18, R19.reuse, R21.reuse, R22.reuse ;  /* 0x0000001513127223 */ /* 0x1c0fe20000008016 */
[----:B------:R-:W-:Y:S01]  /*3bb0*/  FFMA.RM R21, R19, R21, R22 ;  /* 0x0000001513157223 */ /* 0x000fe20000004016 */
[----:B------:R-:W-:Y:S02]  /*3bc0*/  IADD3 R19, PT, PT, R9, 0x20, RZ ;  /* 0x0000002009137810 */ /* 0x000fe40007ffe0ff */
[----:B------:R-:W-:Y:S02]  /*3bd0*/  LOP3.LUT R11, R11, 0x7fffff, RZ, 0xc0, !PT ;  /* 0x007fffff0b0b7812 */ /* 0x000fe400078ec0ff */
[----:B------:R-:W-:Y:S02]  /*3be0*/  ISETP.NE.AND P3, PT, R9, RZ, PT ;  /* 0x000000ff0900720c */ /* 0x000fe40003f65270 */
[----:B------:R-:W-:Y:S02]  /*3bf0*/  LOP3.LUT R20, R11, 0x800000, RZ, 0xfc, !PT ;  /* 0x008000000b147812 */ /* 0x000fe400078efcff */
[----:B------:R-:W-:-:S02]  /*3c00*/  ISETP.NE.AND P1, PT, R9, RZ, PT ;  /* 0x000000ff0900720c */ /* 0x000fc40003f25270 */
[----:B------:R-:W-:Y:S02]  /*3c10*/  IADD3 R9, PT, PT, -R9, RZ, RZ ;  /* 0x000000ff09097210 */ /* 0x000fe40007ffe1ff */
[----:B------:R-:W-:Y:S02]  /*3c20*/  SHF.L.U32 R19, R20, R19, RZ ;  /* 0x0000001314137219 */ /* 0x000fe400000006ff */
[----:B------:R-:W-:Y:S02]  /*3c30*/  FSETP.NEU.FTZ.AND P0, PT, R18, R21, PT ;  /* 0x000000151200720b */ /* 0x000fe40003f1d000 */
[----:B------:R-:W-:Y:S02]  /*3c40*/  SEL R9, R9, RZ, P3 ;  /* 0x000000ff09097207 */ /* 0x000fe40001800000 */
[----:B------:R-:W-:Y:S02]  /*3c50*/  ISETP.NE.AND P1, PT, R19, RZ, P1 ;  /* 0x000000ff1300720c */ /* 0x000fe40000f25270 */
[----:B------:R-:W-:-:S02]  /*3c60*/  SHF.R.U32.HI R20, RZ, R9, R20 ;  /* 0x00000009ff147219 */ /* 0x000fc40000011614 */
[----:B------:R-:W-:Y:S02]  /*3c70*/  PLOP3.LUT P0, PT, P0, P1, PT, 0xf8, 0x8f ;  /* 0x00000000008f781c */ /* 0x000fe40000703f70 */
[----:B------:R-:W-:Y:S02]  /*3c80*/  SHF.R.U32.HI R11, RZ, 0x1, R20 ;  /* 0x00000001ff0b7819 */ /* 0x000fe40000011614 */
[----:B------:R-:W-:-:S04]  /*3c90*/  SEL R18, RZ, 0x1, !P0 ;  /* 0x00000001ff127807 */ /* 0x000fc80004000000 */
[----:B------:R-:W-:-:S04]  /*3ca0*/  LOP3.LUT R9, R18, 0x1, R11, 0xf8, !PT ;  /* 0x0000000112097812 */ /* 0x000fc800078ef80b */
[----:B------:R-:W-:-:S04]  /*3cb0*/  LOP3.LUT R20, R9, R20, RZ, 0xc0, !PT ;  /* 0x0000001409147212 */ /* 0x000fc800078ec0ff */
[----:B------:R-:W-:-:S04]  /*3cc0*/  IADD3 R11, PT, PT, R11, R20, RZ ;  /* 0x000000140b0b7210 */ /* 0x000fc80007ffe0ff */
[----:B------:R-:W-:Y:S01]  /*3cd0*/  LOP3.LUT R0, R11, R0, RZ, 0xfc, !PT ;  /* 0x000000000b007212 */ /* 0x000fe200078efcff */
[----:B------:R-:W-:Y:S06]  /*3ce0*/  BRA `(.L_x_122) ;  /* 0x0000000000107947 */ /* 0x000fec0003800000 */
.L_x_121:
[----:B------:R-:W-:-:S04]  /*3cf0*/  LOP3.LUT R0, R0, 0x80000000, RZ, 0xc0, !PT ;  /* 0x8000000000007812 */ /* 0x000fc800078ec0ff */
[----:B------:R-:W-:Y:S01]  /*3d00*/  LOP3.LUT R0, R0, 0x7f800000, RZ, 0xfc, !PT ;  /* 0x7f80000000007812 */ /* 0x000fe200078efcff */
[----:B------:R-:W-:Y:S06]  /*3d10*/  BRA `(.L_x_122) ;  /* 0x0000000000047947 */ /* 0x000fec0003800000 */
.L_x_120:
[----:B------:R-:W-:-:S07]  /*3d20*/  LEA R0, R11, R0, 0x17 ;  /* 0x000000000b007211 */ /* 0x000fce00078eb8ff */
.L_x_122:
[----:B------:R-:W-:Y:S05]  /*3d30*/  BSYNC.RECONVERGENT B1 ;  /* 0x0000000000017941 */ /* 0x000fea0003800200 */
.L_x_119:
[----:B------:R-:W-:Y:S05]  /*3d40*/  BRA `(.L_x_123) ;  /* 0x0000000000207947 */ /* 0x000fea0003800000 */
.L_x_118:
[----:B------:R-:W-:-:S04]  /*3d50*/  LOP3.LUT R20, R20, 0x80000000, R23, 0x48, !PT ;  /* 0x8000000014147812 */ /* 0x000fc800078e4817 */
[----:B------:R-:W-:Y:S01]  /*3d60*/  LOP3.LUT R0, R20, 0x7f800000, RZ, 0xfc, !PT ;  /* 0x7f80000014007812 */ /* 0x000fe200078efcff */
[----:B------:R-:W-:Y:S06]  /*3d70*/  BRA `(.L_x_123) ;  /* 0x0000000000147947 */ /* 0x000fec0003800000 */
.L_x_117:
[----:B------:R-:W-:Y:S01]  /*3d80*/  LOP3.LUT R0, R20, 0x80000000, R23, 0x48, !PT ;  /* 0x8000000014007812 */ /* 0x000fe200078e4817 */
[----:B------:R-:W-:Y:S06]  /*3d90*/  BRA `(.L_x_123) ;  /* 0x00000000000c7947 */ /* 0x000fec0003800000 */
.L_x_116:
[----:B------:R-:W0:Y:S01]  /*3da0*/  MUFU.RSQ R0, -QNAN ;  /* 0xffc0000000007908 */ /* 0x000e220000001400 */
[----:B------:R-:W-:Y:S05]  /*3db0*/  BRA `(.L_x_123) ;  /* 0x0000000000047947 */ /* 0x000fea0003800000 */
.L_x_115:
[----:B------:R-:W-:-:S07]  /*3dc0*/  FADD.FTZ R0, R23, R7 ;  /* 0x0000000717007221 */ /* 0x000fce0000010000 */
.L_x_123:
[----:B------:R-:W-:Y:S05]  /*3dd0*/  BSYNC.RECONVERGENT B0 ;  /* 0x0000000000007941 */ /* 0x000fea0003800200 */
.L_x_113:
[----:B------:R-:W-:-:S04]  /*3de0*/  HFMA2 R11, -RZ, RZ, 0, 0 ;  /* 0x00000000ff0b7431 */ /* 0x000fc800000001ff */
[----:B0-----:R-:W-:Y:S05]  /*3df0*/  RET.REL.NODEC R10 `(_Z18applySoftmaxKernelPfii) ;  /* 0xffffffc00a807950 */ /* 0x001fea0003c3ffff */
.L_x_124:
        /* <DEDUP_REMOVED lines=16> */
.L_x_131:


//--------------------- .text._Z18reluBackwardKernelPfS_S_ii --------------------------
	.section	.text._Z18reluBackwardKernelPfS_S_ii,"ax",@progbits
	.align	128
        .global         _Z18reluBackwardKernelPfS_S_ii
        .type           _Z18reluBackwardKernelPfS_S_ii,@function
        .size           _Z18reluBackwardKernelPfS_S_ii,(.L_x_141 - _Z18reluBackwardKernelPfS_S_ii)
        .other          _Z18reluBackwardKernelPfS_S_ii,@"STO_CUDA_ENTRY STV_DEFAULT"
_Z18reluBackwardKernelPfS_S_ii:
.text._Z18reluBackwardKernelPfS_S_ii:
        /* <DEDUP_REMOVED lines=16> */
[----:B------:R-:W2:Y:S01]  /*0100*/  LDC.64 R4, c[0x0][0x390] ;  /* 0x0000e400ff047b82 */ /* 0x000ea20000000a00 */
[----:B0-----:R-:W-:-:S06]  /*0110*/  IMAD.WIDE R2, R7, 0x4, R2 ;  /* 0x0000000407027825 */ /* 0x001fcc00078e0202 */
[----:B-1----:R-:W3:Y:S01]  /*0120*/  LDG.E R2, desc[UR4][R2.64] ;  /* 0x0000000402027981 */ /* 0x002ee2000c1e1900 */
[----:B------:R-:W-:Y:S01]  /*0130*/  BSSY.RECONVERGENT B0, `(.L_x_125) ;  /* 0x0000008000007945 */ /* 0x000fe20003800200 */
[----:B------:R-:W-:Y:S02]  /*0140*/  HFMA2 R9, -RZ, RZ, 0, 0 ;  /* 0x00000000ff097431 */ /* 0x000fe400000001ff */
[----:B--2---:R-:W-:Y:S01]  /*0150*/  IMAD.WIDE R4, R7, 0x4, R4 ;  /* 0x0000000407047825 */ /* 0x004fe200078e0204 */
[----:B---3--:R-:W-:-:S13]  /*0160*/  FSETP.GT.AND P0, PT, R2, RZ, PT ;  /* 0x000000ff0200720b */ /* 0x008fda0003f04000 */
[----:B------:R-:W-:Y:S05]  /*0170*/  @!P0 BRA `(.L_x_126) ;  /* 0x00000000000c8947 */ /* 0x000fea0003800000 */
[----:B------:R-:W0:Y:S02]  /*0180*/  LDC.64 R2, c[0x0][0x388] ;  /* 0x0000e200ff027b82 */ /* 0x000e240000000a00 */
[----:B0-----:R-:W-:-:S05]  /*0190*/  IMAD.WIDE R2, R7, 0x4, R2 ;  /* 0x0000000407027825 */ /* 0x001fca00078e0202 */
[----:B------:R0:W5:Y:S02]  /*01a0*/  LDG.E R9, desc[UR4][R2.64] ;  /* 0x0000000402097981 */ /* 0x000164000c1e1900 */
.L_x_126:
[----:B------:R-:W-:Y:S05]  /*01b0*/  BSYNC.RECONVERGENT B0 ;  /* 0x0000000000007941 */ /* 0x000fea0003800200 */
.L_x_125:
[----:B-----5:R-:W-:Y:S01]  /*01c0*/  STG.E desc[UR4][R4.64], R9 ;  /* 0x0000000904007986 */ /* 0x020fe2000c101904 */
[----:B------:R-:W-:Y:S05]  /*01d0*/  EXIT ;  /* 0x000000000000794d */ /* 0x000fea0003800000 */
.L_x_127:
        /* <DEDUP_REMOVED lines=10> */
.L_x_141:


//--------------------- .text._Z15applyReluKernelPfii --------------------------
	.section	.text._Z15applyReluKernelPfii,"ax",@progbits
	.align	128
        .global         _Z15applyReluKernelPfii
        .type           _Z15applyReluKernelPfii,@function
        .size           _Z15applyReluKernelPfii,(.L_x_142 - _Z15applyReluKernelPfii)
        .other          _Z15applyReluKernelPfii,@"STO_CUDA_ENTRY STV_DEFAULT"
_Z15applyReluKernelPfii:
.text._Z15applyReluKernelPfii:
        /* <DEDUP_REMOVED lines=16> */
[----:B0-----:R-:W-:-:S05]  /*0100*/  IMAD.WIDE R2, R5, 0x4, R2 ;  /* 0x0000000405027825 */ /* 0x001fca00078e0202 */
[----:B-1----:R-:W2:Y:S02]  /*0110*/  LDG.E R0, desc[UR4][R2.64] ;  /* 0x0000000402007981 */ /* 0x002ea4000c1e1900 */
[----:B--2---:R-:W-:-:S05]  /*0120*/  FMNMX R5, RZ, R0, !PT ;  /* 0x00000000ff057209 */ /* 0x004fca0007800000 */
[----:B------:R-:W-:Y:S01]  /*0130*/  STG.E desc[UR4][R2.64], R5 ;  /* 0x0000000502007986 */ /* 0x000fe2000c101904 */
[----:B------:R-:W-:Y:S05]  /*0140*/  EXIT ;  /* 0x000000000000794d */ /* 0x000fea0003800000 */
.L_x_128:
        /* <DEDUP_REMOVED lines=11> */
.L_x_142:


//--------------------- .text._Z17addBiasUnitKernelPfi --------------------------
	.section	.text._Z17addBiasUnitKernelPfi,"ax",@progbits
	.align	128
        .global         _Z17addBiasUnitKernelPfi
        .type           _Z17addBiasUnitKernelPfi,@function
        .size           _Z17addBiasUnitKernelPfi,(.L_x_143 - _Z17addBiasUnitKernelPfi)
        .other          _Z17addBiasUnitKernelPfi,@"STO_CUDA_ENTRY STV_DEFAULT"
_Z17addBiasUnitKernelPfi:
.text._Z17addBiasUnitKernelPfi:
[----:B------:R-:W-:Y:S01]  /*0000*/  LDC R1, c[0x0][0x37c] ;  /* 0x0000df00ff017b82 */ /* 0x000fe20000000800 */
[----:B------:R-:W0:Y:S07]  /*0010*/  S2R R0, SR_TID.X ;  /* 0x0000000000007919 */ /* 0x000e2e0000002100 */
[----:B------:R-:W0:Y:S01]  /*0020*/  S2UR UR4, SR_CTAID.X ;  /* 0x00000000000479c3 */ /* 0x000e220000002500 */
[----:B------:R-:W1:Y:S07]  /*0030*/  LDCU UR5, c[0x0][0x388] ;  /* 0x00007100ff0577ac */ /* 0x000e6e0008000800 */
[----:B------:R-:W0:Y:S02]  /*0040*/  LDC R5, c[0x0][0x360] ;  /* 0x0000d800ff057b82 */ /* 0x000e240000000800 */
[----:B0-----:R-:W-:-:S05]  /*0050*/  IMAD R5, R5, UR4, R0 ;  /* 0x0000000405057c24 */ /* 0x001fca000f8e0200 */
[----:B-1----:R-:W-:-:S13]  /*0060*/  ISETP.GE.AND P0, PT, R5, UR5, PT ;  /* 0x0000000505007c0c */ /* 0x002fda000bf06270 */
[----:B------:R-:W-:Y:S05]  /*0070*/  @P0 EXIT ;  /* 0x000000000000094d */ /* 0x000fea0003800000 */
[----:B------:R-:W0:Y:S01]  /*0080*/  LDC.64 R2, c[0x0][0x380] ;  /* 0x0000e000ff027b82 */ /* 0x000e220000000a00 */
[----:B------:R-:W1:Y:S01]  /*0090*/  LDCU.64 UR4, c[0x0][0x358] ;  /* 0x00006b00ff0477ac */ /* 0x000e620008000a00 */
[----:B------:R-:W-:Y:S02]  /*00a0*/  HFMA2 R7, -RZ, RZ, 1.875, 0 ;  /* 0x3f800000ff077431 */ /* 0x000fe400000001ff */
[----:B0-----:R-:W-:-:S05]  /*00b0*/  IMAD.WIDE R2, R5, 0x4, R2 ;  /* 0x0000000405027825 */ /* 0x001fca00078e0202 */
[----:B-1----:R-:W-:Y:S01]  /*00c0*/  STG.E desc[UR4][R2.64], R7 ;  /* 0x0000000702007986 */ /* 0x002fe2000c101904 */
[----:B------:R-:W-:Y:S05]  /*00d0*/  EXIT ;  /* 0x000000000000794d */ /* 0x000fea0003800000 */
.L_x_129:
        /* <DEDUP_REMOVED lines=10> */
.L_x_143:


//--------------------- .nv.shared.reserved.0     --------------------------
	.section	.nv.shared.reserved.0,"aw",@nobits
	.weak		__nv_reservedSMEM_offset_0_alias
	.size		__nv_reservedSMEM_offset_0_alias, 0, 64
	.other		__nv_reservedSMEM_offset_0_alias,@"STO_CUDA_RESERVED_SHARED STV_DEFAULT"
__nv_reservedSMEM_offset_0_alias:
	.zero		0
	.zero		64


//--------------------- .nv.shared._Z23transposeMatrixKernelV2PfiiS_ --------------------------
	.section	.nv.shared._Z23transposeMatrixKernelV2PfiiS_,"aw",@nobits
	.sectionflags	@""
	.align	4
.nv.shared._Z23transposeMatrixKernelV2PfiiS_:
	.zero		5248


//--------------------- .nv.constant0._Z19updateWeightsKernelPfS_iifi --------------------------
	.section	.nv.constant0._Z19updateWeightsKernelPfS_iifi,"a",@progbits
	.sectionflags	@""
	.align	4
.nv.constant0._Z19updateWeightsKernelPfS_iifi:
	.zero		928


//--------------------- .nv.constant0._Z19predictLabelsKernelPfPiii --------------------------
	.section	.nv.constant0._Z19predictLabelsKernelPfPiii,"a",@progbits
	.sectionflags	@""
	.align	4
.nv.constant0._Z19predictLabelsKernelPfPiii:
	.zero		920


//--------------------- .nv.constant0._Z22crossEntropyLossKernelPfS_S_ii --------------------------
	.section	.nv.constant0._Z22crossEntropyLossKernelPfS_S_ii,"a",@progbits
	.sectionflags	@""
	.align	4
.nv.constant0._Z22crossEntropyLossKernelPfS_S_ii:
	.zero		928


//--------------------- .nv.constant0._Z20oneHotEncodingKernelPiPfii --------------------------
	.section	.nv.constant0._Z20oneHotEncodingKernelPiPfii,"a",@progbits
	.sectionflags	@""
	.align	4
.nv.constant0._Z20oneHotEncodingKernelPiPfii:
	.zero		920


//--------------------- .nv.constant0._Z23transposeMatrixKernelV2PfiiS_ --------------------------
	.section	.nv.constant0._Z23transposeMatrixKernelV2PfiiS_,"a",@progbits
	.sectionflags	@""
	.align	4
.nv.constant0._Z23transposeMatrixKernelV2PfiiS_:
	.zero		920


//--------------------- .nv.constant0._Z21transposeMatrixKernelPfiiS_ --------------------------
	.section	.nv.constant0._Z21transposeMatrixKernelPfiiS_,"a",@progbits
	.sectionflags	@""
	.align	4
.nv.constant0._Z21transposeMatrixKernelPfiiS_:
	.zero		920


//--------------------- .nv.constant0._Z20matrixMultiplyKernelPfS_S_iii --------------------------
	.section	.nv.constant0._Z20matrixMultiplyKernelPfS_S_iii,"a",@progbits
	.sectionflags	@""
	.align	4
.nv.constant0._Z20matrixMultiplyKernelPfS_S_iii:
	.zero		932


//--------------------- .nv.constant0._Z22subtractMatricesKernelPfS_S_ii --------------------------
	.section	.nv.constant0._Z22subtractMatricesKernelPfS_S_ii,"a",@progbits
	.sectionflags	@""
	.align	4
.nv.constant0._Z22subtractMatricesKernelPfS_S_ii:
	.zero		928


//--------------------- .nv.constant0._Z18applySoftmaxKernelPfii --------------------------
	.section	.nv.constant0._Z18applySoftmaxKernelPfii,"a",@progbits
	.sectionflags	@""
	.align	4
.nv.constant0._Z18applySoftmaxKernelPfii:
	.zero		912


//--------------------- .nv.constant0._Z18reluBackwardKernelPfS_S_ii --------------------------
	.section	.nv.constant0._Z18reluBackwardKernelPfS_S_ii,"a",@progbits
	.sectionflags	@""
	.align	4
.nv.constant0._Z18reluBackwardKernelPfS_S_ii:
	.zero		928


//--------------------- .nv.constant0._Z15applyReluKernelPfii --------------------------
	.section	.nv.constant0._Z15applyReluKernelPfii,"a",@progbits
	.sectionflags	@""
	.align	4
.nv.constant0._Z15applyReluKernelPfii:
	.zero		912


//--------------------- .nv.constant0._Z17addBiasUnitKernelPfi --------------------------
	.section	.nv.constant0._Z17addBiasUnitKernelPfi,"a",@progbits
	.sectionflags	@""
	.align	4
.nv.constant0._Z17addBiasUnitKernelPfi:
	.zero		908


//--------------------- SYMBOLS --------------------------

	.type		.nv.reservedSmem.offset0,@object
	.size		.nv.reservedSmem.offset0,0x4
	.type		.nv.reservedSmem.cap,@object
	.size		.nv.reservedSmem.cap,0x4
